//
// Generated by NVIDIA NVVM Compiler
//
// Compiler Build ID: CL-36424714
// Cuda compilation tools, release 13.0, V13.0.88
// Based on NVVM 20.0.0
//

.version 9.0
.target sm_100
.address_size 64

	// .globl	_Z9matrixMulPfS_S_ii
// _ZZ10matrixMul3PfS_S_iiE3s_a has been demoted
// _ZZ10matrixMul3PfS_S_iiE3s_b has been demoted

.visible .entry _Z9matrixMulPfS_S_ii(
	.param .u64 .ptr .align 1 _Z9matrixMulPfS_S_ii_param_0,
	.param .u64 .ptr .align 1 _Z9matrixMulPfS_S_ii_param_1,
	.param .u64 .ptr .align 1 _Z9matrixMulPfS_S_ii_param_2,
	.param .u32 _Z9matrixMulPfS_S_ii_param_3,
	.param .u32 _Z9matrixMulPfS_S_ii_param_4
)
{
	.reg .pred 	%p<10>;
	.reg .b32 	%r<40>;
	.reg .b32 	%f<68>;
	.reg .b64 	%rd<53>;

	ld.param.u64 	%rd6, [_Z9matrixMulPfS_S_ii_param_0];
	ld.param.u64 	%rd7, [_Z9matrixMulPfS_S_ii_param_1];
	ld.param.u64 	%rd8, [_Z9matrixMulPfS_S_ii_param_2];
	ld.param.u32 	%r18, [_Z9matrixMulPfS_S_ii_param_3];
	ld.param.u32 	%r19, [_Z9matrixMulPfS_S_ii_param_4];
	cvta.to.global.u64 	%rd1, %rd8;
	cvta.to.global.u64 	%rd2, %rd7;
	mov.u32 	%r20, %ctaid.x;
	mov.u32 	%r21, %ntid.y;
	mov.u32 	%r22, %tid.x;
	mad.lo.s32 	%r1, %r20, %r21, %r22;
	mov.u32 	%r23, %ctaid.y;
	mov.u32 	%r24, %ntid.x;
	mov.u32 	%r25, %tid.y;
	mad.lo.s32 	%r2, %r23, %r24, %r25;
	setp.lt.s32 	%p1, %r18, 1;
	mov.f32 	%f67, 0f00000000;
	@%p1 bra 	$L__BB0_12;
	mul.lo.s32 	%r3, %r18, %r2;
	and.b32  	%r4, %r18, 7;
	setp.lt.u32 	%p2, %r18, 8;
	mov.f32 	%f67, 0f00000000;
	mov.b32 	%r38, 0;
	@%p2 bra 	$L__BB0_4;
	and.b32  	%r38, %r18, 2147483640;
	neg.s32 	%r36, %r38;
	shl.b32 	%r7, %r19, 3;
	mul.wide.u32 	%rd9, %r3, 4;
	add.s64 	%rd10, %rd9, %rd2;
	add.s64 	%rd52, %rd10, 16;
	mov.f32 	%f67, 0f00000000;
	mul.wide.s32 	%rd13, %r19, 4;
	mov.u32 	%r35, %r1;
$L__BB0_3:
	.pragma "nounroll";
	ld.global.f32 	%f17, [%rd52+-16];
	mul.wide.s32 	%rd11, %r35, 4;
	add.s64 	%rd12, %rd1, %rd11;
	ld.global.f32 	%f18, [%rd12];
	fma.rn.f32 	%f19, %f17, %f18, %f67;
	ld.global.f32 	%f20, [%rd52+-12];
	add.s64 	%rd14, %rd12, %rd13;
	ld.global.f32 	%f21, [%rd14];
	fma.rn.f32 	%f22, %f20, %f21, %f19;
	ld.global.f32 	%f23, [%rd52+-8];
	add.s64 	%rd15, %rd14, %rd13;
	ld.global.f32 	%f24, [%rd15];
	fma.rn.f32 	%f25, %f23, %f24, %f22;
	ld.global.f32 	%f26, [%rd52+-4];
	add.s64 	%rd16, %rd15, %rd13;
	ld.global.f32 	%f27, [%rd16];
	fma.rn.f32 	%f28, %f26, %f27, %f25;
	ld.global.f32 	%f29, [%rd52];
	add.s64 	%rd17, %rd16, %rd13;
	ld.global.f32 	%f30, [%rd17];
	fma.rn.f32 	%f31, %f29, %f30, %f28;
	ld.global.f32 	%f32, [%rd52+4];
	add.s64 	%rd18, %rd17, %rd13;
	ld.global.f32 	%f33, [%rd18];
	fma.rn.f32 	%f34, %f32, %f33, %f31;
	ld.global.f32 	%f35, [%rd52+8];
	add.s64 	%rd19, %rd18, %rd13;
	ld.global.f32 	%f36, [%rd19];
	fma.rn.f32 	%f37, %f35, %f36, %f34;
	ld.global.f32 	%f38, [%rd52+12];
	add.s64 	%rd20, %rd19, %rd13;
	ld.global.f32 	%f39, [%rd20];
	fma.rn.f32 	%f67, %f38, %f39, %f37;
	add.s32 	%r36, %r36, 8;
	add.s32 	%r35, %r35, %r7;
	add.s64 	%rd52, %rd52, 32;
	setp.ne.s32 	%p3, %r36, 0;
	@%p3 bra 	$L__BB0_3;
$L__BB0_4:
	setp.eq.s32 	%p4, %r4, 0;
	@%p4 bra 	$L__BB0_12;
	and.b32  	%r13, %r18, 3;
	setp.lt.u32 	%p5, %r4, 4;
	@%p5 bra 	$L__BB0_7;
	add.s32 	%r27, %r38, %r3;
	mul.wide.u32 	%rd21, %r27, 4;
	add.s64 	%rd22, %rd2, %rd21;
	ld.global.f32 	%f41, [%rd22];
	mad.lo.s32 	%r28, %r38, %r19, %r1;
	mul.wide.s32 	%rd23, %r28, 4;
	add.s64 	%rd24, %rd1, %rd23;
	ld.global.f32 	%f42, [%rd24];
	fma.rn.f32 	%f43, %f41, %f42, %f67;
	cvt.u64.u32 	%rd25, %r3;
	cvt.u64.u32 	%rd26, %r38;
	add.s64 	%rd27, %rd26, %rd25;
	shl.b64 	%rd28, %rd27, 2;
	add.s64 	%rd29, %rd2, %rd28;
	ld.global.f32 	%f44, [%rd29+4];
	mul.wide.s32 	%rd30, %r19, 4;
	add.s64 	%rd31, %rd24, %rd30;
	ld.global.f32 	%f45, [%rd31];
	fma.rn.f32 	%f46, %f44, %f45, %f43;
	ld.global.f32 	%f47, [%rd29+8];
	add.s64 	%rd32, %rd31, %rd30;
	ld.global.f32 	%f48, [%rd32];
	fma.rn.f32 	%f49, %f47, %f48, %f46;
	ld.global.f32 	%f50, [%rd29+12];
	add.s64 	%rd33, %rd32, %rd30;
	ld.global.f32 	%f51, [%rd33];
	fma.rn.f32 	%f67, %f50, %f51, %f49;
	add.s32 	%r38, %r38, 4;
$L__BB0_7:
	setp.eq.s32 	%p6, %r13, 0;
	@%p6 bra 	$L__BB0_12;
	setp.eq.s32 	%p7, %r13, 1;
	@%p7 bra 	$L__BB0_10;
	add.s32 	%r29, %r38, %r3;
	mul.wide.u32 	%rd34, %r29, 4;
	add.s64 	%rd35, %rd2, %rd34;
	ld.global.f32 	%f53, [%rd35];
	mad.lo.s32 	%r30, %r38, %r19, %r1;
	mul.wide.s32 	%rd36, %r30, 4;
	add.s64 	%rd37, %rd1, %rd36;
	ld.global.f32 	%f54, [%rd37];
	fma.rn.f32 	%f55, %f53, %f54, %f67;
	cvt.u64.u32 	%rd38, %r3;
	cvt.u64.u32 	%rd39, %r38;
	add.s64 	%rd40, %rd39, %rd38;
	shl.b64 	%rd41, %rd40, 2;
	add.s64 	%rd42, %rd2, %rd41;
	ld.global.f32 	%f56, [%rd42+4];
	mul.wide.s32 	%rd43, %r19, 4;
	add.s64 	%rd44, %rd37, %rd43;
	ld.global.f32 	%f57, [%rd44];
	fma.rn.f32 	%f67, %f56, %f57, %f55;
	add.s32 	%r38, %r38, 2;
$L__BB0_10:
	and.b32  	%r31, %r18, 1;
	setp.eq.b32 	%p8, %r31, 1;
	not.pred 	%p9, %p8;
	@%p9 bra 	$L__BB0_12;
	add.s32 	%r32, %r38, %r3;
	mul.wide.u32 	%rd45, %r32, 4;
	add.s64 	%rd46, %rd2, %rd45;
	ld.global.f32 	%f58, [%rd46];
	mad.lo.s32 	%r33, %r38, %r19, %r1;
	mul.wide.s32 	%rd47, %r33, 4;
	add.s64 	%rd48, %rd1, %rd47;
	ld.global.f32 	%f59, [%rd48];
	fma.rn.f32 	%f67, %f58, %f59, %f67;
$L__BB0_12:
	cvta.to.global.u64 	%rd49, %rd6;
	mad.lo.s32 	%r34, %r18, %r2, %r1;
	mul.wide.s32 	%rd50, %r34, 4;
	add.s64 	%rd51, %rd49, %rd50;
	st.global.f32 	[%rd51], %f67;
	ret;

}
	// .globl	_Z10matrixMul2PfS_S_ii
.visible .entry _Z10matrixMul2PfS_S_ii(
	.param .u64 .ptr .align 1 _Z10matrixMul2PfS_S_ii_param_0,
	.param .u64 .ptr .align 1 _Z10matrixMul2PfS_S_ii_param_1,
	.param .u64 .ptr .align 1 _Z10matrixMul2PfS_S_ii_param_2,
	.param .u32 _Z10matrixMul2PfS_S_ii_param_3,
	.param .u32 _Z10matrixMul2PfS_S_ii_param_4
)
{
	.reg .pred 	%p<10>;
	.reg .b32 	%r<40>;
	.reg .b32 	%f<68>;
	.reg .b64 	%rd<53>;

	ld.param.u64 	%rd6, [_Z10matrixMul2PfS_S_ii_param_0];
	ld.param.u64 	%rd7, [_Z10matrixMul2PfS_S_ii_param_1];
	ld.param.u64 	%rd8, [_Z10matrixMul2PfS_S_ii_param_2];
	ld.param.u32 	%r18, [_Z10matrixMul2PfS_S_ii_param_3];
	ld.param.u32 	%r19, [_Z10matrixMul2PfS_S_ii_param_4];
	cvta.to.global.u64 	%rd1, %rd8;
	cvta.to.global.u64 	%rd2, %rd7;
	mov.u32 	%r20, %ctaid.x;
	shl.b32 	%r21, %r20, 4;
	mov.u32 	%r22, %tid.x;
	add.s32 	%r1, %r21, %r22;
	mov.u32 	%r23, %ctaid.y;
	shl.b32 	%r24, %r23, 4;
	mov.u32 	%r25, %tid.y;
	add.s32 	%r2, %r24, %r25;
	setp.lt.s32 	%p1, %r18, 1;
	mov.f32 	%f67, 0f00000000;
	@%p1 bra 	$L__BB1_12;
	mul.lo.s32 	%r3, %r18, %r2;
	and.b32  	%r4, %r18, 7;
	setp.lt.u32 	%p2, %r18, 8;
	mov.f32 	%f67, 0f00000000;
	mov.b32 	%r38, 0;
	@%p2 bra 	$L__BB1_4;
	and.b32  	%r38, %r18, 2147483640;
	neg.s32 	%r36, %r38;
	shl.b32 	%r7, %r19, 3;
	mul.wide.u32 	%rd9, %r3, 4;
	add.s64 	%rd10, %rd9, %rd2;
	add.s64 	%rd52, %rd10, 16;
	mov.f32 	%f67, 0f00000000;
	mul.wide.s32 	%rd13, %r19, 4;
	mov.u32 	%r35, %r1;
$L__BB1_3:
	.pragma "nounroll";
	ld.global.f32 	%f17, [%rd52+-16];
	mul.wide.s32 	%rd11, %r35, 4;
	add.s64 	%rd12, %rd1, %rd11;
	ld.global.f32 	%f18, [%rd12];
	fma.rn.f32 	%f19, %f17, %f18, %f67;
	ld.global.f32 	%f20, [%rd52+-12];
	add.s64 	%rd14, %rd12, %rd13;
	ld.global.f32 	%f21, [%rd14];
	fma.rn.f32 	%f22, %f20, %f21, %f19;
	ld.global.f32 	%f23, [%rd52+-8];
	add.s64 	%rd15, %rd14, %rd13;
	ld.global.f32 	%f24, [%rd15];
	fma.rn.f32 	%f25, %f23, %f24, %f22;
	ld.global.f32 	%f26, [%rd52+-4];
	add.s64 	%rd16, %rd15, %rd13;
	ld.global.f32 	%f27, [%rd16];
	fma.rn.f32 	%f28, %f26, %f27, %f25;
	ld.global.f32 	%f29, [%rd52];
	add.s64 	%rd17, %rd16, %rd13;
	ld.global.f32 	%f30, [%rd17];
	fma.rn.f32 	%f31, %f29, %f30, %f28;
	ld.global.f32 	%f32, [%rd52+4];
	add.s64 	%rd18, %rd17, %rd13;
	ld.global.f32 	%f33, [%rd18];
	fma.rn.f32 	%f34, %f32, %f33, %f31;
	ld.global.f32 	%f35, [%rd52+8];
	add.s64 	%rd19, %rd18, %rd13;
	ld.global.f32 	%f36, [%rd19];
	fma.rn.f32 	%f37, %f35, %f36, %f34;
	ld.global.f32 	%f38, [%rd52+12];
	add.s64 	%rd20, %rd19, %rd13;
	ld.global.f32 	%f39, [%rd20];
	fma.rn.f32 	%f67, %f38, %f39, %f37;
	add.s32 	%r36, %r36, 8;
	add.s32 	%r35, %r35, %r7;
	add.s64 	%rd52, %rd52, 32;
	setp.ne.s32 	%p3, %r36, 0;
	@%p3 bra 	$L__BB1_3;
$L__BB1_4:
	setp.eq.s32 	%p4, %r4, 0;
	@%p4 bra 	$L__BB1_12;
	and.b32  	%r13, %r18, 3;
	setp.lt.u32 	%p5, %r4, 4;
	@%p5 bra 	$L__BB1_7;
	add.s32 	%r27, %r38, %r3;
	mul.wide.u32 	%rd21, %r27, 4;
	add.s64 	%rd22, %rd2, %rd21;
	ld.global.f32 	%f41, [%rd22];
	mad.lo.s32 	%r28, %r38, %r19, %r1;
	mul.wide.s32 	%rd23, %r28, 4;
	add.s64 	%rd24, %rd1, %rd23;
	ld.global.f32 	%f42, [%rd24];
	fma.rn.f32 	%f43, %f41, %f42, %f67;
	cvt.u64.u32 	%rd25, %r3;
	cvt.u64.u32 	%rd26, %r38;
	add.s64 	%rd27, %rd26, %rd25;
	shl.b64 	%rd28, %rd27, 2;
	add.s64 	%rd29, %rd2, %rd28;
	ld.global.f32 	%f44, [%rd29+4];
	mul.wide.s32 	%rd30, %r19, 4;
	add.s64 	%rd31, %rd24, %rd30;
	ld.global.f32 	%f45, [%rd31];
	fma.rn.f32 	%f46, %f44, %f45, %f43;
	ld.global.f32 	%f47, [%rd29+8];
	add.s64 	%rd32, %rd31, %rd30;
	ld.global.f32 	%f48, [%rd32];
	fma.rn.f32 	%f49, %f47, %f48, %f46;
	ld.global.f32 	%f50, [%rd29+12];
	add.s64 	%rd33, %rd32, %rd30;
	ld.global.f32 	%f51, [%rd33];
	fma.rn.f32 	%f67, %f50, %f51, %f49;
	add.s32 	%r38, %r38, 4;
$L__BB1_7:
	setp.eq.s32 	%p6, %r13, 0;
	@%p6 bra 	$L__BB1_12;
	setp.eq.s32 	%p7, %r13, 1;
	@%p7 bra 	$L__BB1_10;
	add.s32 	%r29, %r38, %r3;
	mul.wide.u32 	%rd34, %r29, 4;
	add.s64 	%rd35, %rd2, %rd34;
	ld.global.f32 	%f53, [%rd35];
	mad.lo.s32 	%r30, %r38, %r19, %r1;
	mul.wide.s32 	%rd36, %r30, 4;
	add.s64 	%rd37, %rd1, %rd36;
	ld.global.f32 	%f54, [%rd37];
	fma.rn.f32 	%f55, %f53, %f54, %f67;
	cvt.u64.u32 	%rd38, %r3;
	cvt.u64.u32 	%rd39, %r38;
	add.s64 	%rd40, %rd39, %rd38;
	shl.b64 	%rd41, %rd40, 2;
	add.s64 	%rd42, %rd2, %rd41;
	ld.global.f32 	%f56, [%rd42+4];
	mul.wide.s32 	%rd43, %r19, 4;
	add.s64 	%rd44, %rd37, %rd43;
	ld.global.f32 	%f57, [%rd44];
	fma.rn.f32 	%f67, %f56, %f57, %f55;
	add.s32 	%r38, %r38, 2;
$L__BB1_10:
	and.b32  	%r31, %r18, 1;
	setp.eq.b32 	%p8, %r31, 1;
	not.pred 	%p9, %p8;
	@%p9 bra 	$L__BB1_12;
	add.s32 	%r32, %r38, %r3;
	mul.wide.u32 	%rd45, %r32, 4;
	add.s64 	%rd46, %rd2, %rd45;
	ld.global.f32 	%f58, [%rd46];
	mad.lo.s32 	%r33, %r38, %r19, %r1;
	mul.wide.s32 	%rd47, %r33, 4;
	add.s64 	%rd48, %rd1, %rd47;
	ld.global.f32 	%f59, [%rd48];
	fma.rn.f32 	%f67, %f58, %f59, %f67;
$L__BB1_12:
	cvta.to.global.u64 	%rd49, %rd6;
	mad.lo.s32 	%r34, %r18, %r2, %r1;
	mul.wide.s32 	%rd50, %r34, 4;
	add.s64 	%rd51, %rd49, %rd50;
	st.global.f32 	[%rd51], %f67;
	ret;

}
	// .globl	_Z10matrixMul3PfS_S_ii
.visible .entry _Z10matrixMul3PfS_S_ii(
	.param .u64 .ptr .align 1 _Z10matrixMul3PfS_S_ii_param_0,
	.param .u64 .ptr .align 1 _Z10matrixMul3PfS_S_ii_param_1,
	.param .u64 .ptr .align 1 _Z10matrixMul3PfS_S_ii_param_2,
	.param .u32 _Z10matrixMul3PfS_S_ii_param_3,
	.param .u32 _Z10matrixMul3PfS_S_ii_param_4
)
{
	.reg .pred 	%p<8>;
	.reg .b32 	%r<100>;
	.reg .b32 	%f<368>;
	.reg .b64 	%rd<40>;
	// demoted variable
	.shared .align 4 .b8 _ZZ10matrixMul3PfS_S_iiE3s_a[1024];
	// demoted variable
	.shared .align 4 .b8 _ZZ10matrixMul3PfS_S_iiE3s_b[1024];
	ld.param.u32 	%r30, [_Z10matrixMul3PfS_S_ii_param_3];
	mov.u32 	%r1, %tid.x;
	mov.u32 	%r2, %tid.y;
	mov.u32 	%r31, %ctaid.x;
	mov.u32 	%r32, %ctaid.y;
	mov.u32 	%r33, %ntid.y;
	mad.lo.s32 	%r3, %r31, %r33, %r1;
	mov.u32 	%r34, %ntid.x;
	mad.lo.s32 	%r4, %r32, %r34, %r2;
	shr.s32 	%r35, %r30, 31;
	shr.u32 	%r36, %r35, 28;
	add.s32 	%r37, %r30, %r36;
	shr.s32 	%r5, %r37, 4;
	setp.lt.s32 	%p1, %r30, 16;
	mov.f32 	%f367, 0f00000000;
	@%p1 bra 	$L__BB2_9;
	mad.lo.s32 	%r92, %r30, %r3, %r2;
	shl.b32 	%r39, %r1, 6;
	mov.u32 	%r40, _ZZ10matrixMul3PfS_S_iiE3s_a;
	add.s32 	%r7, %r40, %r39;
	add.s32 	%r41, %r5, -1;
	setp.lt.u32 	%p2, %r41, 3;
	mov.f32 	%f367, 0f00000000;
	mov.b32 	%r99, 0;
	@%p2 bra 	$L__BB2_4;
	and.b32  	%r99, %r5, 134217724;
	neg.s32 	%r97, %r99;
	add.s32 	%r43, %r1, 48;
	mad.lo.s32 	%r96, %r30, %r43, %r4;
	add.s32 	%r44, %r1, 32;
	mad.lo.s32 	%r95, %r30, %r44, %r4;
	add.s32 	%r45, %r1, 16;
	mad.lo.s32 	%r94, %r30, %r45, %r4;
	mad.lo.s32 	%r93, %r1, %r30, %r4;
	mov.f32 	%f367, 0f00000000;
$L__BB2_3:
	.pragma "nounroll";
	ld.param.u64 	%rd37, [_Z10matrixMul3PfS_S_ii_param_2];
	ld.param.u64 	%rd34, [_Z10matrixMul3PfS_S_ii_param_1];
	cvta.to.global.u64 	%rd4, %rd34;
	mul.wide.s32 	%rd5, %r92, 4;
	add.s64 	%rd6, %rd4, %rd5;
	ld.global.f32 	%f14, [%rd6];
	shl.b32 	%r47, %r2, 2;
	add.s32 	%r48, %r7, %r47;
	st.shared.f32 	[%r48], %f14;
	cvta.to.global.u64 	%rd7, %rd37;
	mul.wide.s32 	%rd8, %r93, 4;
	add.s64 	%rd9, %rd7, %rd8;
	ld.global.f32 	%f15, [%rd9];
	mov.u32 	%r50, _ZZ10matrixMul3PfS_S_iiE3s_b;
	add.s32 	%r51, %r50, %r47;
	add.s32 	%r52, %r51, %r39;
	st.shared.f32 	[%r52], %f15;
	bar.sync 	0;
	ld.shared.f32 	%f16, [%r7];
	ld.shared.f32 	%f17, [%r51];
	fma.rn.f32 	%f18, %f16, %f17, %f367;
	ld.shared.f32 	%f19, [%r7+4];
	ld.shared.f32 	%f20, [%r51+64];
	fma.rn.f32 	%f21, %f19, %f20, %f18;
	ld.shared.f32 	%f22, [%r7+8];
	ld.shared.f32 	%f23, [%r51+128];
	fma.rn.f32 	%f24, %f22, %f23, %f21;
	ld.shared.f32 	%f25, [%r7+12];
	ld.shared.f32 	%f26, [%r51+192];
	fma.rn.f32 	%f27, %f25, %f26, %f24;
	ld.shared.f32 	%f28, [%r7+16];
	ld.shared.f32 	%f29, [%r51+256];
	fma.rn.f32 	%f30, %f28, %f29, %f27;
	ld.shared.f32 	%f31, [%r7+20];
	ld.shared.f32 	%f32, [%r51+320];
	fma.rn.f32 	%f33, %f31, %f32, %f30;
	ld.shared.f32 	%f34, [%r7+24];
	ld.shared.f32 	%f35, [%r51+384];
	fma.rn.f32 	%f36, %f34, %f35, %f33;
	ld.shared.f32 	%f37, [%r7+28];
	ld.shared.f32 	%f38, [%r51+448];
	fma.rn.f32 	%f39, %f37, %f38, %f36;
	ld.shared.f32 	%f40, [%r7+32];
	ld.shared.f32 	%f41, [%r51+512];
	fma.rn.f32 	%f42, %f40, %f41, %f39;
	ld.shared.f32 	%f43, [%r7+36];
	ld.shared.f32 	%f44, [%r51+576];
	fma.rn.f32 	%f45, %f43, %f44, %f42;
	ld.shared.f32 	%f46, [%r7+40];
	ld.shared.f32 	%f47, [%r51+640];
	fma.rn.f32 	%f48, %f46, %f47, %f45;
	ld.shared.f32 	%f49, [%r7+44];
	ld.shared.f32 	%f50, [%r51+704];
	fma.rn.f32 	%f51, %f49, %f50, %f48;
	ld.shared.f32 	%f52, [%r7+48];
	ld.shared.f32 	%f53, [%r51+768];
	fma.rn.f32 	%f54, %f52, %f53, %f51;
	ld.shared.f32 	%f55, [%r7+52];
	ld.shared.f32 	%f56, [%r51+832];
	fma.rn.f32 	%f57, %f55, %f56, %f54;
	ld.shared.f32 	%f58, [%r7+56];
	ld.shared.f32 	%f59, [%r51+896];
	fma.rn.f32 	%f60, %f58, %f59, %f57;
	ld.shared.f32 	%f61, [%r7+60];
	ld.shared.f32 	%f62, [%r51+960];
	fma.rn.f32 	%f63, %f61, %f62, %f60;
	bar.sync 	0;
	ld.global.f32 	%f64, [%rd6+64];
	st.shared.f32 	[%r48], %f64;
	mul.wide.s32 	%rd10, %r94, 4;
	add.s64 	%rd11, %rd7, %rd10;
	ld.global.f32 	%f65, [%rd11];
	st.shared.f32 	[%r52], %f65;
	bar.sync 	0;
	ld.shared.f32 	%f66, [%r7];
	ld.shared.f32 	%f67, [%r51];
	fma.rn.f32 	%f68, %f66, %f67, %f63;
	ld.shared.f32 	%f69, [%r7+4];
	ld.shared.f32 	%f70, [%r51+64];
	fma.rn.f32 	%f71, %f69, %f70, %f68;
	ld.shared.f32 	%f72, [%r7+8];
	ld.shared.f32 	%f73, [%r51+128];
	fma.rn.f32 	%f74, %f72, %f73, %f71;
	ld.shared.f32 	%f75, [%r7+12];
	ld.shared.f32 	%f76, [%r51+192];
	fma.rn.f32 	%f77, %f75, %f76, %f74;
	ld.shared.f32 	%f78, [%r7+16];
	ld.shared.f32 	%f79, [%r51+256];
	fma.rn.f32 	%f80, %f78, %f79, %f77;
	ld.shared.f32 	%f81, [%r7+20];
	ld.shared.f32 	%f82, [%r51+320];
	fma.rn.f32 	%f83, %f81, %f82, %f80;
	ld.shared.f32 	%f84, [%r7+24];
	ld.shared.f32 	%f85, [%r51+384];
	fma.rn.f32 	%f86, %f84, %f85, %f83;
	ld.shared.f32 	%f87, [%r7+28];
	ld.shared.f32 	%f88, [%r51+448];
	fma.rn.f32 	%f89, %f87, %f88, %f86;
	ld.shared.f32 	%f90, [%r7+32];
	ld.shared.f32 	%f91, [%r51+512];
	fma.rn.f32 	%f92, %f90, %f91, %f89;
	ld.shared.f32 	%f93, [%r7+36];
	ld.shared.f32 	%f94, [%r51+576];
	fma.rn.f32 	%f95, %f93, %f94, %f92;
	ld.shared.f32 	%f96, [%r7+40];
	ld.shared.f32 	%f97, [%r51+640];
	fma.rn.f32 	%f98, %f96, %f97, %f95;
	ld.shared.f32 	%f99, [%r7+44];
	ld.shared.f32 	%f100, [%r51+704];
	fma.rn.f32 	%f101, %f99, %f100, %f98;
	ld.shared.f32 	%f102, [%r7+48];
	ld.shared.f32 	%f103, [%r51+768];
	fma.rn.f32 	%f104, %f102, %f103, %f101;
	ld.shared.f32 	%f105, [%r7+52];
	ld.shared.f32 	%f106, [%r51+832];
	fma.rn.f32 	%f107, %f105, %f106, %f104;
	ld.shared.f32 	%f108, [%r7+56];
	ld.shared.f32 	%f109, [%r51+896];
	fma.rn.f32 	%f110, %f108, %f109, %f107;
	ld.shared.f32 	%f111, [%r7+60];
	ld.shared.f32 	%f112, [%r51+960];
	fma.rn.f32 	%f113, %f111, %f112, %f110;
	bar.sync 	0;
	ld.global.f32 	%f114, [%rd6+128];
	st.shared.f32 	[%r48], %f114;
	mul.wide.s32 	%rd12, %r95, 4;
	add.s64 	%rd13, %rd7, %rd12;
	ld.global.f32 	%f115, [%rd13];
	st.shared.f32 	[%r52], %f115;
	bar.sync 	0;
	ld.shared.f32 	%f116, [%r7];
	ld.shared.f32 	%f117, [%r51];
	fma.rn.f32 	%f118, %f116, %f117, %f113;
	ld.shared.f32 	%f119, [%r7+4];
	ld.shared.f32 	%f120, [%r51+64];
	fma.rn.f32 	%f121, %f119, %f120, %f118;
	ld.shared.f32 	%f122, [%r7+8];
	ld.shared.f32 	%f123, [%r51+128];
	fma.rn.f32 	%f124, %f122, %f123, %f121;
	ld.shared.f32 	%f125, [%r7+12];
	ld.shared.f32 	%f126, [%r51+192];
	fma.rn.f32 	%f127, %f125, %f126, %f124;
	ld.shared.f32 	%f128, [%r7+16];
	ld.shared.f32 	%f129, [%r51+256];
	fma.rn.f32 	%f130, %f128, %f129, %f127;
	ld.shared.f32 	%f131, [%r7+20];
	ld.shared.f32 	%f132, [%r51+320];
	fma.rn.f32 	%f133, %f131, %f132, %f130;
	ld.shared.f32 	%f134, [%r7+24];
	ld.shared.f32 	%f135, [%r51+384];
	fma.rn.f32 	%f136, %f134, %f135, %f133;
	ld.shared.f32 	%f137, [%r7+28];
	ld.shared.f32 	%f138, [%r51+448];
	fma.rn.f32 	%f139, %f137, %f138, %f136;
	ld.shared.f32 	%f140, [%r7+32];
	ld.shared.f32 	%f141, [%r51+512];
	fma.rn.f32 	%f142, %f140, %f141, %f139;
	ld.shared.f32 	%f143, [%r7+36];
	ld.shared.f32 	%f144, [%r51+576];
	fma.rn.f32 	%f145, %f143, %f144, %f142;
	ld.shared.f32 	%f146, [%r7+40];
	ld.shared.f32 	%f147, [%r51+640];
	fma.rn.f32 	%f148, %f146, %f147, %f145;
	ld.shared.f32 	%f149, [%r7+44];
	ld.shared.f32 	%f150, [%r51+704];
	fma.rn.f32 	%f151, %f149, %f150, %f148;
	ld.shared.f32 	%f152, [%r7+48];
	ld.shared.f32 	%f153, [%r51+768];
	fma.rn.f32 	%f154, %f152, %f153, %f151;
	ld.shared.f32 	%f155, [%r7+52];
	ld.shared.f32 	%f156, [%r51+832];
	fma.rn.f32 	%f157, %f155, %f156, %f154;
	ld.shared.f32 	%f158, [%r7+56];
	ld.shared.f32 	%f159, [%r51+896];
	fma.rn.f32 	%f160, %f158, %f159, %f157;
	ld.shared.f32 	%f161, [%r7+60];
	ld.shared.f32 	%f162, [%r51+960];
	fma.rn.f32 	%f163, %f161, %f162, %f160;
	bar.sync 	0;
	ld.global.f32 	%f164, [%rd6+192];
	st.shared.f32 	[%r48], %f164;
	mul.wide.s32 	%rd14, %r96, 4;
	add.s64 	%rd15, %rd7, %rd14;
	ld.global.f32 	%f165, [%rd15];
	st.shared.f32 	[%r52], %f165;
	bar.sync 	0;
	ld.shared.f32 	%f166, [%r7];
	ld.shared.f32 	%f167, [%r51];
	fma.rn.f32 	%f168, %f166, %f167, %f163;
	ld.shared.f32 	%f169, [%r7+4];
	ld.shared.f32 	%f170, [%r51+64];
	fma.rn.f32 	%f171, %f169, %f170, %f168;
	ld.shared.f32 	%f172, [%r7+8];
	ld.shared.f32 	%f173, [%r51+128];
	fma.rn.f32 	%f174, %f172, %f173, %f171;
	ld.shared.f32 	%f175, [%r7+12];
	ld.shared.f32 	%f176, [%r51+192];
	fma.rn.f32 	%f177, %f175, %f176, %f174;
	ld.shared.f32 	%f178, [%r7+16];
	ld.shared.f32 	%f179, [%r51+256];
	fma.rn.f32 	%f180, %f178, %f179, %f177;
	ld.shared.f32 	%f181, [%r7+20];
	ld.shared.f32 	%f182, [%r51+320];
	fma.rn.f32 	%f183, %f181, %f182, %f180;
	ld.shared.f32 	%f184, [%r7+24];
	ld.shared.f32 	%f185, [%r51+384];
	fma.rn.f32 	%f186, %f184, %f185, %f183;
	ld.shared.f32 	%f187, [%r7+28];
	ld.shared.f32 	%f188, [%r51+448];
	fma.rn.f32 	%f189, %f187, %f188, %f186;
	ld.shared.f32 	%f190, [%r7+32];
	ld.shared.f32 	%f191, [%r51+512];
	fma.rn.f32 	%f192, %f190, %f191, %f189;
	ld.shared.f32 	%f193, [%r7+36];
	ld.shared.f32 	%f194, [%r51+576];
	fma.rn.f32 	%f195, %f193, %f194, %f192;
	ld.shared.f32 	%f196, [%r7+40];
	ld.shared.f32 	%f197, [%r51+640];
	fma.rn.f32 	%f198, %f196, %f197, %f195;
	ld.shared.f32 	%f199, [%r7+44];
	ld.shared.f32 	%f200, [%r51+704];
	fma.rn.f32 	%f201, %f199, %f200, %f198;
	ld.shared.f32 	%f202, [%r7+48];
	ld.shared.f32 	%f203, [%r51+768];
	fma.rn.f32 	%f204, %f202, %f203, %f201;
	ld.shared.f32 	%f205, [%r7+52];
	ld.shared.f32 	%f206, [%r51+832];
	fma.rn.f32 	%f207, %f205, %f206, %f204;
	ld.shared.f32 	%f208, [%r7+56];
	ld.shared.f32 	%f209, [%r51+896];
	fma.rn.f32 	%f210, %f208, %f209, %f207;
	ld.shared.f32 	%f211, [%r7+60];
	ld.shared.f32 	%f212, [%r51+960];
	fma.rn.f32 	%f367, %f211, %f212, %f210;
	bar.sync 	0;
	add.s32 	%r97, %r97, 4;
	shl.b32 	%r53, %r30, 6;
	add.s32 	%r96, %r96, %r53;
	add.s32 	%r95, %r95, %r53;
	add.s32 	%r94, %r94, %r53;
	add.s32 	%r93, %r93, %r53;
	add.s32 	%r92, %r92, 64;
	setp.ne.s32 	%p3, %r97, 0;
	@%p3 bra 	$L__BB2_3;
$L__BB2_4:
	and.b32  	%r27, %r5, 3;
	setp.eq.s32 	%p4, %r27, 0;
	@%p4 bra 	$L__BB2_9;
	setp.eq.s32 	%p5, %r27, 1;
	@%p5 bra 	$L__BB2_7;
	ld.param.u64 	%rd38, [_Z10matrixMul3PfS_S_ii_param_2];
	ld.param.u64 	%rd35, [_Z10matrixMul3PfS_S_ii_param_1];
	shl.b32 	%r54, %r99, 4;
	mad.lo.s32 	%r59, %r30, %r3, %r2;
	add.s32 	%r60, %r59, %r54;
	cvta.to.global.u64 	%rd16, %rd35;
	mul.wide.s32 	%rd17, %r60, 4;
	add.s64 	%rd18, %rd16, %rd17;
	ld.global.f32 	%f214, [%rd18];
	shl.b32 	%r61, %r2, 2;
	add.s32 	%r62, %r7, %r61;
	st.shared.f32 	[%r62], %f214;
	add.s32 	%r63, %r54, %r1;
	mad.lo.s32 	%r64, %r63, %r30, %r4;
	cvta.to.global.u64 	%rd19, %rd38;
	mul.wide.s32 	%rd20, %r64, 4;
	add.s64 	%rd21, %rd19, %rd20;
	ld.global.f32 	%f215, [%rd21];
	mov.u32 	%r66, _ZZ10matrixMul3PfS_S_iiE3s_b;
	add.s32 	%r67, %r66, %r61;
	add.s32 	%r68, %r67, %r39;
	st.shared.f32 	[%r68], %f215;
	bar.sync 	0;
	ld.shared.f32 	%f216, [%r7];
	ld.shared.f32 	%f217, [%r67];
	fma.rn.f32 	%f218, %f216, %f217, %f367;
	ld.shared.f32 	%f219, [%r7+4];
	ld.shared.f32 	%f220, [%r67+64];
	fma.rn.f32 	%f221, %f219, %f220, %f218;
	ld.shared.f32 	%f222, [%r7+8];
	ld.shared.f32 	%f223, [%r67+128];
	fma.rn.f32 	%f224, %f222, %f223, %f221;
	ld.shared.f32 	%f225, [%r7+12];
	ld.shared.f32 	%f226, [%r67+192];
	fma.rn.f32 	%f227, %f225, %f226, %f224;
	ld.shared.f32 	%f228, [%r7+16];
	ld.shared.f32 	%f229, [%r67+256];
	fma.rn.f32 	%f230, %f228, %f229, %f227;
	ld.shared.f32 	%f231, [%r7+20];
	ld.shared.f32 	%f232, [%r67+320];
	fma.rn.f32 	%f233, %f231, %f232, %f230;
	ld.shared.f32 	%f234, [%r7+24];
	ld.shared.f32 	%f235, [%r67+384];
	fma.rn.f32 	%f236, %f234, %f235, %f233;
	ld.shared.f32 	%f237, [%r7+28];
	ld.shared.f32 	%f238, [%r67+448];
	fma.rn.f32 	%f239, %f237, %f238, %f236;
	ld.shared.f32 	%f240, [%r7+32];
	ld.shared.f32 	%f241, [%r67+512];
	fma.rn.f32 	%f242, %f240, %f241, %f239;
	ld.shared.f32 	%f243, [%r7+36];
	ld.shared.f32 	%f244, [%r67+576];
	fma.rn.f32 	%f245, %f243, %f244, %f242;
	ld.shared.f32 	%f246, [%r7+40];
	ld.shared.f32 	%f247, [%r67+640];
	fma.rn.f32 	%f248, %f246, %f247, %f245;
	ld.shared.f32 	%f249, [%r7+44];
	ld.shared.f32 	%f250, [%r67+704];
	fma.rn.f32 	%f251, %f249, %f250, %f248;
	ld.shared.f32 	%f252, [%r7+48];
	ld.shared.f32 	%f253, [%r67+768];
	fma.rn.f32 	%f254, %f252, %f253, %f251;
	ld.shared.f32 	%f255, [%r7+52];
	ld.shared.f32 	%f256, [%r67+832];
	fma.rn.f32 	%f257, %f255, %f256, %f254;
	ld.shared.f32 	%f258, [%r7+56];
	ld.shared.f32 	%f259, [%r67+896];
	fma.rn.f32 	%f260, %f258, %f259, %f257;
	ld.shared.f32 	%f261, [%r7+60];
	ld.shared.f32 	%f262, [%r67+960];
	fma.rn.f32 	%f263, %f261, %f262, %f260;
	bar.sync 	0;
	ld.global.f32 	%f264, [%rd18+64];
	st.shared.f32 	[%r62], %f264;
	add.s32 	%r69, %r63, 16;
	mad.lo.s32 	%r70, %r69, %r30, %r4;
	mul.wide.s32 	%rd22, %r70, 4;
	add.s64 	%rd23, %rd19, %rd22;
	ld.global.f32 	%f265, [%rd23];
	st.shared.f32 	[%r68], %f265;
	bar.sync 	0;
	ld.shared.f32 	%f266, [%r7];
	ld.shared.f32 	%f267, [%r67];
	fma.rn.f32 	%f268, %f266, %f267, %f263;
	ld.shared.f32 	%f269, [%r7+4];
	ld.shared.f32 	%f270, [%r67+64];
	fma.rn.f32 	%f271, %f269, %f270, %f268;
	ld.shared.f32 	%f272, [%r7+8];
	ld.shared.f32 	%f273, [%r67+128];
	fma.rn.f32 	%f274, %f272, %f273, %f271;
	ld.shared.f32 	%f275, [%r7+12];
	ld.shared.f32 	%f276, [%r67+192];
	fma.rn.f32 	%f277, %f275, %f276, %f274;
	ld.shared.f32 	%f278, [%r7+16];
	ld.shared.f32 	%f279, [%r67+256];
	fma.rn.f32 	%f280, %f278, %f279, %f277;
	ld.shared.f32 	%f281, [%r7+20];
	ld.shared.f32 	%f282, [%r67+320];
	fma.rn.f32 	%f283, %f281, %f282, %f280;
	ld.shared.f32 	%f284, [%r7+24];
	ld.shared.f32 	%f285, [%r67+384];
	fma.rn.f32 	%f286, %f284, %f285, %f283;
	ld.shared.f32 	%f287, [%r7+28];
	ld.shared.f32 	%f288, [%r67+448];
	fma.rn.f32 	%f289, %f287, %f288, %f286;
	ld.shared.f32 	%f290, [%r7+32];
	ld.shared.f32 	%f291, [%r67+512];
	fma.rn.f32 	%f292, %f290, %f291, %f289;
	ld.shared.f32 	%f293, [%r7+36];
	ld.shared.f32 	%f294, [%r67+576];
	fma.rn.f32 	%f295, %f293, %f294, %f292;
	ld.shared.f32 	%f296, [%r7+40];
	ld.shared.f32 	%f297, [%r67+640];
	fma.rn.f32 	%f298, %f296, %f297, %f295;
	ld.shared.f32 	%f299, [%r7+44];
	ld.shared.f32 	%f300, [%r67+704];
	fma.rn.f32 	%f301, %f299, %f300, %f298;
	ld.shared.f32 	%f302, [%r7+48];
	ld.shared.f32 	%f303, [%r67+768];
	fma.rn.f32 	%f304, %f302, %f303, %f301;
	ld.shared.f32 	%f305, [%r7+52];
	ld.shared.f32 	%f306, [%r67+832];
	fma.rn.f32 	%f307, %f305, %f306, %f304;
	ld.shared.f32 	%f308, [%r7+56];
	ld.shared.f32 	%f309, [%r67+896];
	fma.rn.f32 	%f310, %f308, %f309, %f307;
	ld.shared.f32 	%f311, [%r7+60];
	ld.shared.f32 	%f312, [%r67+960];
	fma.rn.f32 	%f367, %f311, %f312, %f310;
	bar.sync 	0;
	add.s32 	%r99, %r99, 2;
$L__BB2_7:
	and.b32  	%r71, %r5, 1;
	setp.eq.b32 	%p6, %r71, 1;
	not.pred 	%p7, %p6;
	@%p7 bra 	$L__BB2_9;
	ld.param.u64 	%rd39, [_Z10matrixMul3PfS_S_ii_param_2];
	ld.param.u64 	%rd36, [_Z10matrixMul3PfS_S_ii_param_1];
	shl.b32 	%r72, %r99, 4;
	mad.lo.s32 	%r77, %r30, %r3, %r2;
	add.s32 	%r78, %r77, %r72;
	cvta.to.global.u64 	%rd24, %rd36;
	mul.wide.s32 	%rd25, %r78, 4;
	add.s64 	%rd26, %rd24, %rd25;
	ld.global.f32 	%f313, [%rd26];
	shl.b32 	%r79, %r2, 2;
	add.s32 	%r80, %r7, %r79;
	st.shared.f32 	[%r80], %f313;
	add.s32 	%r81, %r72, %r1;
	mad.lo.s32 	%r82, %r81, %r30, %r4;
	cvta.to.global.u64 	%rd27, %rd39;
	mul.wide.s32 	%rd28, %r82, 4;
	add.s64 	%rd29, %rd27, %rd28;
	ld.global.f32 	%f314, [%rd29];
	mov.u32 	%r84, _ZZ10matrixMul3PfS_S_iiE3s_b;
	add.s32 	%r85, %r84, %r79;
	add.s32 	%r86, %r85, %r39;
	st.shared.f32 	[%r86], %f314;
	bar.sync 	0;
	ld.shared.f32 	%f315, [%r7];
	ld.shared.f32 	%f316, [%r85];
	fma.rn.f32 	%f317, %f315, %f316, %f367;
	ld.shared.f32 	%f318, [%r7+4];
	ld.shared.f32 	%f319, [%r85+64];
	fma.rn.f32 	%f320, %f318, %f319, %f317;
	ld.shared.f32 	%f321, [%r7+8];
	ld.shared.f32 	%f322, [%r85+128];
	fma.rn.f32 	%f323, %f321, %f322, %f320;
	ld.shared.f32 	%f324, [%r7+12];
	ld.shared.f32 	%f325, [%r85+192];
	fma.rn.f32 	%f326, %f324, %f325, %f323;
	ld.shared.f32 	%f327, [%r7+16];
	ld.shared.f32 	%f328, [%r85+256];
	fma.rn.f32 	%f329, %f327, %f328, %f326;
	ld.shared.f32 	%f330, [%r7+20];
	ld.shared.f32 	%f331, [%r85+320];
	fma.rn.f32 	%f332, %f330, %f331, %f329;
	ld.shared.f32 	%f333, [%r7+24];
	ld.shared.f32 	%f334, [%r85+384];
	fma.rn.f32 	%f335, %f333, %f334, %f332;
	ld.shared.f32 	%f336, [%r7+28];
	ld.shared.f32 	%f337, [%r85+448];
	fma.rn.f32 	%f338, %f336, %f337, %f335;
	ld.shared.f32 	%f339, [%r7+32];
	ld.shared.f32 	%f340, [%r85+512];
	fma.rn.f32 	%f341, %f339, %f340, %f338;
	ld.shared.f32 	%f342, [%r7+36];
	ld.shared.f32 	%f343, [%r85+576];
	fma.rn.f32 	%f344, %f342, %f343, %f341;
	ld.shared.f32 	%f345, [%r7+40];
	ld.shared.f32 	%f346, [%r85+640];
	fma.rn.f32 	%f347, %f345, %f346, %f344;
	ld.shared.f32 	%f348, [%r7+44];
	ld.shared.f32 	%f349, [%r85+704];
	fma.rn.f32 	%f350, %f348, %f349, %f347;
	ld.shared.f32 	%f351, [%r7+48];
	ld.shared.f32 	%f352, [%r85+768];
	fma.rn.f32 	%f353, %f351, %f352, %f350;
	ld.shared.f32 	%f354, [%r7+52];
	ld.shared.f32 	%f355, [%r85+832];
	fma.rn.f32 	%f356, %f354, %f355, %f353;
	ld.shared.f32 	%f357, [%r7+56];
	ld.shared.f32 	%f358, [%r85+896];
	fma.rn.f32 	%f359, %f357, %f358, %f356;
	ld.shared.f32 	%f360, [%r7+60];
	ld.shared.f32 	%f361, [%r85+960];
	fma.rn.f32 	%f367, %f360, %f361, %f359;
	bar.sync 	0;
$L__BB2_9:
	ld.param.u64 	%rd33, [_Z10matrixMul3PfS_S_ii_param_0];
	cvta.to.global.u64 	%rd30, %rd33;
	mad.lo.s32 	%r91, %r30, %r3, %r4;
	mul.wide.s32 	%rd31, %r91, 4;
	add.s64 	%rd32, %rd30, %rd31;
	st.global.f32 	[%rd32], %f367;
	ret;

}


// ===== COMPILED SASS (sm_100) =====

	.target	sm_100

	.elftype	@"ET_EXEC"


//--------------------- .note.nv.tkinfo           --------------------------
	.section	.note.nv.tkinfo,"",@"SHT_NOTE"
	.sectionflags	@"SHF_NOTE_NV_TKINFO"
	.tkinfo
        /*0018*/ 	.word	0x00000002
        /*0030*/ 	.string	""
        /*0030*/ 	.string	"ptxas"
        /*0030*/ 	.string	"Cuda compilation tools, release 13.0, V13.0.88"
        /*0030*/ 	.string	"Build cuda_13.0.r13.0/compiler.36424714_0"
        /*0030*/ 	.string	"-arch sm_100 -m 64 "



//--------------------- .note.nv.cuinfo           --------------------------
	.section	.note.nv.cuinfo,"",@"SHT_NOTE"
	.sectionflags	@"SHF_NOTE_NV_CUINFO"
        /*0018*/ 	.short	0x0002
        /*001a*/ 	.short	0x0064
        /*001c*/ 	.short	0x0082
	.zero		2


//--------------------- .nv.info                  --------------------------
	.section	.nv.info,"",@"SHT_CUDA_INFO"
	.align	4


	//----- nvinfo : EIATTR_REGCOUNT
	.align		4
        /*0000*/ 	.byte	0x04, 0x2f
        /*0002*/ 	.short	(.L_1 - .L_0)
	.align		4
.L_0:
        /*0004*/ 	.word	index@(_Z9matrixMulPfS_S_ii)
        /*0008*/ 	.word	0x00000020


	//----- nvinfo : EIATTR_FRAME_SIZE
	.align		4
.L_1:
        /*000c*/ 	.byte	0x04, 0x11
        /*000e*/ 	.short	(.L_3 - .L_2)
	.align		4
.L_2:
        /*0010*/ 	.word	index@(_Z9matrixMulPfS_S_ii)
        /*0014*/ 	.word	0x00000000


	//----- nvinfo : EIATTR_REGCOUNT
	.align		4
.L_3:
        /*0018*/ 	.byte	0x04, 0x2f
        /*001a*/ 	.short	(.L_5 - .L_4)
	.align		4
.L_4:
        /*001c*/ 	.word	index@(_Z10matrixMul2PfS_S_ii)
        /*0020*/ 	.word	0x00000020


	//----- nvinfo : EIATTR_FRAME_SIZE
	.align		4
.L_5:
        /*0024*/ 	.byte	0x04, 0x11
        /*0026*/ 	.short	(.L_7 - .L_6)
	.align		4
.L_6:
        /*0028*/ 	.word	index@(_Z10matrixMul2PfS_S_ii)
        /*002c*/ 	.word	0x00000000


	//----- nvinfo : EIATTR_REGCOUNT
	.align		4
.L_7:
        /*0030*/ 	.byte	0x04, 0x2f
        /*0032*/ 	.short	(.L_9 - .L_8)
	.align		4
.L_8:
        /*0034*/ 	.word	index@(_Z10matrixMul3PfS_S_ii)
        /*0038*/ 	.word	0x00000028


	//----- nvinfo : EIATTR_FRAME_SIZE
	.align		4
.L_9:
        /*003c*/ 	.byte	0x04, 0x11
        /*003e*/ 	.short	(.L_11 - .L_10)
	.align		4
.L_10:
        /*0040*/ 	.word	index@(_Z10matrixMul3PfS_S_ii)
        /*0044*/ 	.word	0x00000000


	//----- nvinfo : EIATTR_MIN_STACK_SIZE
	.align		4
.L_11:
        /*0048*/ 	.byte	0x04, 0x12
        /*004a*/ 	.short	(.L_13 - .L_12)
	.align		4
.L_12:
        /*004c*/ 	.word	index@(_Z10matrixMul3PfS_S_ii)
        /*0050*/ 	.word	0x00000000


	//----- nvinfo : EIATTR_MIN_STACK_SIZE
	.align		4
.L_13:
        /*0054*/ 	.byte	0x04, 0x12
        /*0056*/ 	.short	(.L_15 - .L_14)
	.align		4
.L_14:
        /*0058*/ 	.word	index@(_Z10matrixMul2PfS_S_ii)
        /*005c*/ 	.word	0x00000000


	//----- nvinfo : EIATTR_MIN_STACK_SIZE
	.align		4
.L_15:
        /*0060*/ 	.byte	0x04, 0x12
        /*0062*/ 	.short	(.L_17 - .L_16)
	.align		4
.L_16:
        /*0064*/ 	.word	index@(_Z9matrixMulPfS_S_ii)
        /*0068*/ 	.word	0x00000000
.L_17:


//--------------------- .nv.compat                --------------------------
	.section	.nv.compat,"",@"SHT_CUDA_COMPAT_INFO"
	.align	4
        /*0000*/ 	.byte	0x02, 0x09, 0x00, 0x00, 0x02, 0x02, 0x01, 0x00, 0x02, 0x05, 0x05, 0x00, 0x03, 0x07, 0x01, 0x01
        /*0010*/ 	.byte	0x02, 0x03, 0x00, 0x00, 0x02, 0x06, 0x01, 0x00, 0x04, 0x0b, 0x08, 0x00, 0x09, 0x00, 0x00, 0x00
        /*0020*/ 	.byte	0x00, 0x00, 0x00, 0x00


//--------------------- .nv.info._Z10matrixMul3PfS_S_ii --------------------------
	.section	.nv.info._Z10matrixMul3PfS_S_ii,"",@"SHT_CUDA_INFO"
	.sectionflags	@""
	.align	4


	//----- nvinfo : EIATTR_CUDA_API_VERSION
	.align		4
        /*0000*/ 	.byte	0x04, 0x37
        /*0002*/ 	.short	(.L_19 - .L_18)
.L_18:
        /*0004*/ 	.word	0x00000082


	//----- nvinfo : EIATTR_KPARAM_INFO
	.align		4
.L_19:
        /*0008*/ 	.byte	0x04, 0x17
        /*000a*/ 	.short	(.L_21 - .L_20)
.L_20:
        /*000c*/ 	.word	0x00000000
        /*0010*/ 	.short	0x0004
        /*0012*/ 	.short	0x001c
        /*0014*/ 	.byte	0x00, 0xf0, 0x11, 0x00


	//----- nvinfo : EIATTR_KPARAM_INFO
	.align		4
.L_21:
        /*0018*/ 	.byte	0x04, 0x17
        /*001a*/ 	.short	(.L_23 - .L_22)
.L_22:
        /*001c*/ 	.word	0x00000000
        /*0020*/ 	.short	0x0003
        /*0022*/ 	.short	0x0018
        /*0024*/ 	.byte	0x00, 0xf0, 0x11, 0x00


	//----- nvinfo : EIATTR_KPARAM_INFO
	.align		4
.L_23:
        /*0028*/ 	.byte	0x04, 0x17
        /*002a*/ 	.short	(.L_25 - .L_24)
.L_24:
        /*002c*/ 	.word	0x00000000
        /*0030*/ 	.short	0x0002
        /*0032*/ 	.short	0x0010
        /*0034*/ 	.byte	0x00, 0xf5, 0x21, 0x00


	//----- nvinfo : EIATTR_KPARAM_INFO
	.align		4
.L_25:
        /*0038*/ 	.byte	0x04, 0x17
        /*003a*/ 	.short	(.L_27 - .L_26)
.L_26:
        /*003c*/ 	.word	0x00000000
        /*0040*/ 	.short	0x0001
        /*0042*/ 	.short	0x0008
        /*0044*/ 	.byte	0x00, 0xf5, 0x21, 0x00


	//----- nvinfo : EIATTR_KPARAM_INFO
	.align		4
.L_27:
        /*0048*/ 	.byte	0x04, 0x17
        /*004a*/ 	.short	(.L_29 - .L_28)
.L_28:
        /*004c*/ 	.word	0x00000000
        /*0050*/ 	.short	0x0000
        /*0052*/ 	.short	0x0000
        /*0054*/ 	.byte	0x00, 0xf5, 0x21, 0x00


	//----- nvinfo : EIATTR_SPARSE_MMA_MASK
	.align		4
.L_29:
        /*0058*/ 	.byte	0x03, 0x50
        /*005a*/ 	.short	0x0000


	//----- nvinfo : EIATTR_MAXREG_COUNT
	.align		4
        /*005c*/ 	.byte	0x03, 0x1b
        /*005e*/ 	.short	0x00ff


	//----- nvinfo : EIATTR_NUM_BARRIERS
	.align		4
        /*0060*/ 	.byte	0x02, 0x4c
        /*0062*/ 	.byte	0x01
	.zero		1


	//----- nvinfo : EIATTR_MERCURY_ISA_VERSION
	.align		4
        /*0064*/ 	.byte	0x03, 0x5f
        /*0066*/ 	.short	0x0101


	//----- nvinfo : EIATTR_VRC_CTA_INIT_COUNT
	.align		4
        /*0068*/ 	.byte	0x02, 0x4a
	.zero		1
	.zero		1


	//----- nvinfo : EIATTR_EXIT_INSTR_OFFSETS
	.align		4
        /*006c*/ 	.byte	0x04, 0x1c
        /*006e*/ 	.short	(.L_31 - .L_30)


	//   ....[0]....
.L_30:
        /*0070*/ 	.word	0x00001870


	//----- nvinfo : EIATTR_CBANK_PARAM_SIZE
	.align		4
.L_31:
        /*0074*/ 	.byte	0x03, 0x19
        /*0076*/ 	.short	0x0020


	//----- nvinfo : EIATTR_PARAM_CBANK
	.align		4
        /*0078*/ 	.byte	0x04, 0x0a
        /*007a*/ 	.short	(.L_33 - .L_32)
	.align		4
.L_32:
        /*007c*/ 	.word	index@(.nv.constant0._Z10matrixMul3PfS_S_ii)
        /*0080*/ 	.short	0x0380
        /*0082*/ 	.short	0x0020


	//----- nvinfo : EIATTR_SW_WAR
	.align		4
.L_33:
        /*0084*/ 	.byte	0x04, 0x36
        /*0086*/ 	.short	(.L_35 - .L_34)
.L_34:
        /*0088*/ 	.word	0x00000008
.L_35:


//--------------------- .nv.info._Z10matrixMul2PfS_S_ii --------------------------
	.section	.nv.info._Z10matrixMul2PfS_S_ii,"",@"SHT_CUDA_INFO"
	.sectionflags	@""
	.align	4


	//----- nvinfo : EIATTR_CUDA_API_VERSION
	.align		4
        /*0000*/ 	.byte	0x04, 0x37
        /*0002*/ 	.short	(.L_37 - .L_36)
.L_36:
        /*0004*/ 	.word	0x00000082


	//----- nvinfo : EIATTR_KPARAM_INFO
	.align		4
.L_37:
        /*0008*/ 	.byte	0x04, 0x17
        /*000a*/ 	.short	(.L_39 - .L_38)
.L_38:
        /*000c*/ 	.word	0x00000000
        /*0010*/ 	.short	0x0004
        /*0012*/ 	.short	0x001c
        /*0014*/ 	.byte	0x00, 0xf0, 0x11, 0x00


	//----- nvinfo : EIATTR_KPARAM_INFO
	.align		4
.L_39:
        /*0018*/ 	.byte	0x04, 0x17
        /*001a*/ 	.short	(.L_41 - .L_40)
.L_40:
        /*001c*/ 	.word	0x00000000
        /*0020*/ 	.short	0x0003
        /*0022*/ 	.short	0x0018
        /*0024*/ 	.byte	0x00, 0xf0, 0x11, 0x00


	//----- nvinfo : EIATTR_KPARAM_INFO
	.align		4
.L_41:
        /*0028*/ 	.byte	0x04, 0x17
        /*002a*/ 	.short	(.L_43 - .L_42)
.L_42:
        /*002c*/ 	.word	0x00000000
        /*0030*/ 	.short	0x0002
        /*0032*/ 	.short	0x0010
        /*0034*/ 	.byte	0x00, 0xf5, 0x21, 0x00


	//----- nvinfo : EIATTR_KPARAM_INFO
	.align		4
.L_43:
        /*0038*/ 	.byte	0x04, 0x17
        /*003a*/ 	.short	(.L_45 - .L_44)
.L_44:
        /*003c*/ 	.word	0x00000000
        /*0040*/ 	.short	0x0001
        /*0042*/ 	.short	0x0008
        /*0044*/ 	.byte	0x00, 0xf5, 0x21, 0x00


	//----- nvinfo : EIATTR_KPARAM_INFO
	.align		4
.L_45:
        /*0048*/ 	.byte	0x04, 0x17
        /*004a*/ 	.short	(.L_47 - .L_46)
.L_46:
        /*004c*/ 	.word	0x00000000
        /*0050*/ 	.short	0x0000
        /*0052*/ 	.short	0x0000
        /*0054*/ 	.byte	0x00, 0xf5, 0x21, 0x00


	//----- nvinfo : EIATTR_SPARSE_MMA_MASK
	.align		4
.L_47:
        /*0058*/ 	.byte	0x03, 0x50
        /*005a*/ 	.short	0x0000


	//----- nvinfo : EIATTR_MAXREG_COUNT
	.align		4
        /*005c*/ 	.byte	0x03, 0x1b
        /*005e*/ 	.short	0x00ff


	//----- nvinfo : EIATTR_MERCURY_ISA_VERSION
	.align		4
        /*0060*/ 	.byte	0x03, 0x5f
        /*0062*/ 	.short	0x0101


	//----- nvinfo : EIATTR_VRC_CTA_INIT_COUNT
	.align		4
        /*0064*/ 	.byte	0x02, 0x4a
	.zero		1
	.zero		1


	//----- nvinfo : EIATTR_EXIT_INSTR_OFFSETS
	.align		4
        /*0068*/ 	.byte	0x04, 0x1c
        /*006a*/ 	.short	(.L_49 - .L_48)


	//   ....[0]....
.L_48:
        /*006c*/ 	.word	0x000008d0


	//----- nvinfo : EIATTR_CBANK_PARAM_SIZE
	.align		4
.L_49:
        /*0070*/ 	.byte	0x03, 0x19
        /*0072*/ 	.short	0x0020


	//----- nvinfo : EIATTR_PARAM_CBANK
	.align		4
        /*0074*/ 	.byte	0x04, 0x0a
        /*0076*/ 	.short	(.L_51 - .L_50)
	.align		4
.L_50:
        /*0078*/ 	.word	index@(.nv.constant0._Z10matrixMul2PfS_S_ii)
        /*007c*/ 	.short	0x0380
        /*007e*/ 	.short	0x0020


	//----- nvinfo : EIATTR_SW_WAR
	.align		4
.L_51:
        /*0080*/ 	.byte	0x04, 0x36
        /*0082*/ 	.short	(.L_53 - .L_52)
.L_52:
        /*0084*/ 	.word	0x00000008
.L_53:


//--------------------- .nv.info._Z9matrixMulPfS_S_ii --------------------------
	.section	.nv.info._Z9matrixMulPfS_S_ii,"",@"SHT_CUDA_INFO"
	.sectionflags	@""
	.align	4


	//----- nvinfo : EIATTR_CUDA_API_VERSION
	.align		4
        /*0000*/ 	.byte	0x04, 0x37
        /*0002*/ 	.short	(.L_55 - .L_54)
.L_54:
        /*0004*/ 	.word	0x00000082


	//----- nvinfo : EIATTR_KPARAM_INFO
	.align		4
.L_55:
        /*0008*/ 	.byte	0x04, 0x17
        /*000a*/ 	.short	(.L_57 - .L_56)
.L_56:
        /*000c*/ 	.word	0x00000000
        /*0010*/ 	.short	0x0004
        /*0012*/ 	.short	0x001c
        /*0014*/ 	.byte	0x00, 0xf0, 0x11, 0x00


	//----- nvinfo : EIATTR_KPARAM_INFO
	.align		4
.L_57:
        /*0018*/ 	.byte	0x04, 0x17
        /*001a*/ 	.short	(.L_59 - .L_58)
.L_58:
        /*001c*/ 	.word	0x00000000
        /*0020*/ 	.short	0x0003
        /*0022*/ 	.short	0x0018
        /*0024*/ 	.byte	0x00, 0xf0, 0x11, 0x00


	//----- nvinfo : EIATTR_KPARAM_INFO
	.align		4
.L_59:
        /*0028*/ 	.byte	0x04, 0x17
        /*002a*/ 	.short	(.L_61 - .L_60)
.L_60:
        /*002c*/ 	.word	0x00000000
        /*0030*/ 	.short	0x0002
        /*0032*/ 	.short	0x0010
        /*0034*/ 	.byte	0x00, 0xf5, 0x21, 0x00


	//----- nvinfo : EIATTR_KPARAM_INFO
	.align		4
.L_61:
        /*0038*/ 	.byte	0x04, 0x17
        /*003a*/ 	.short	(.L_63 - .L_62)
.L_62:
        /*003c*/ 	.word	0x00000000
        /*0040*/ 	.short	0x0001
        /*0042*/ 	.short	0x0008
        /*0044*/ 	.byte	0x00, 0xf5, 0x21, 0x00


	//----- nvinfo : EIATTR_KPARAM_INFO
	.align		4
.L_63:
        /*0048*/ 	.byte	0x04, 0x17
        /*004a*/ 	.short	(.L_65 - .L_64)
.L_64:
        /*004c*/ 	.word	0x00000000
        /*0050*/ 	.short	0x0000
        /*0052*/ 	.short	0x0000
        /*0054*/ 	.byte	0x00, 0xf5, 0x21, 0x00


	//----- nvinfo : EIATTR_SPARSE_MMA_MASK
	.align		4
.L_65:
        /*0058*/ 	.byte	0x03, 0x50
        /*005a*/ 	.short	0x0000


	//----- nvinfo : EIATTR_MAXREG_COUNT
	.align		4
        /*005c*/ 	.byte	0x03, 0x1b
        /*005e*/ 	.short	0x00ff


	//----- nvinfo : EIATTR_MERCURY_ISA_VERSION
	.align		4
        /*0060*/ 	.byte	0x03, 0x5f
        /*0062*/ 	.short	0x0101


	//----- nvinfo : EIATTR_VRC_CTA_INIT_COUNT
	.align		4
        /*0064*/ 	.byte	0x02, 0x4a
	.zero		1
	.zero		1


	//----- nvinfo : EIATTR_EXIT_INSTR_OFFSETS
	.align		4
        /*0068*/ 	.byte	0x04, 0x1c
        /*006a*/ 	.short	(.L_67 - .L_66)


	//   ....[0]....
.L_66:
        /*006c*/ 	.word	0x000008f0


	//----- nvinfo : EIATTR_CBANK_PARAM_SIZE
	.align		4
.L_67:
        /*0070*/ 	.byte	0x03, 0x19
        /*0072*/ 	.short	0x0020


	//----- nvinfo : EIATTR_PARAM_CBANK
	.align		4
        /*0074*/ 	.byte	0x04, 0x0a
        /*0076*/ 	.short	(.L_69 - .L_68)
	.align		4
.L_68:
        /*0078*/ 	.word	index@(.nv.constant0._Z9matrixMulPfS_S_ii)
        /*007c*/ 	.short	0x0380
        /*007e*/ 	.short	0x0020


	//----- nvinfo : EIATTR_SW_WAR
	.align		4
.L_69:
        /*0080*/ 	.byte	0x04, 0x36
        /*0082*/ 	.short	(.L_71 - .L_70)
.L_70:
        /*0084*/ 	.word	0x00000008
.L_71:


//--------------------- .nv.callgraph             --------------------------
	.section	.nv.callgraph,"",@"SHT_CUDA_CALLGRAPH"
	.align	4
	.sectionentsize	8
	.align		4
        /*0000*/ 	.word	0x00000000
	.align		4
        /*0004*/ 	.word	0xffffffff
	.align		4
        /*0008*/ 	.word	0x00000000
	.align		4
        /*000c*/ 	.word	0xfffffffe
	.align		4
        /*0010*/ 	.word	0x00000000
	.align		4
        /*0014*/ 	.word	0xfffffffd
	.align		4
        /*0018*/ 	.word	0x00000000
	.align		4
        /*001c*/ 	.word	0xfffffffc


//--------------------- .text._Z10matrixMul3PfS_S_ii --------------------------
	.section	.text._Z10matrixMul3PfS_S_ii,"ax",@progbits
	.align	128
        .global         _Z10matrixMul3PfS_S_ii
        .type           _Z10matrixMul3PfS_S_ii,@function
        .size           _Z10matrixMul3PfS_S_ii,(.L_x_17 - _Z10matrixMul3PfS_S_ii)
        .other          _Z10matrixMul3PfS_S_ii,@"STO_CUDA_ENTRY STV_DEFAULT"
_Z10matrixMul3PfS_S_ii:
.text._Z10matrixMul3PfS_S_ii:
[----:B------:R-:W-:Y:S08]  /*0000*/  LDC R1, c[0x0][0x37c] ;  /* 0x0000df00ff017b82 */ /* 0x000ff00000000800 */
[----:B------:R-:W0:Y:S01]  /*0010*/  LDC R4, c[0x0][0x398] ;  /* 0x0000e600ff047b82 */ /* 0x000e220000000800 */
[----:B------:R-:W1:Y:S01]  /*0020*/  S2R R3, SR_TID.X ;  /* 0x0000000000037919 */ /* 0x000e620000002100 */
[----:B------:R-:W2:Y:S01]  /*0030*/  LDCU.64 UR8, c[0x0][0x358] ;  /* 0x00006b00ff0877ac */ /* 0x000ea20008000a00 */
[----:B------:R-:W-:Y:S01]  /*0040*/  HFMA2 R33, -RZ, RZ, 0, 0 ;  /* 0x00000000ff217431 */ /* 0x000fe200000001ff */
[----:B------:R-:W3:Y:S04]  /*0050*/  S2R R2, SR_TID.Y ;  /* 0x0000000000027919 */ /* 0x000ee80000002200 */
[----:B------:R-:W1:Y:S08]  /*0060*/  LDC R0, c[0x0][0x364] ;  /* 0x0000d900ff007b82 */ /* 0x000e700000000800 */
[----:B------:R-:W1:Y:S08]  /*0070*/  S2UR UR4, SR_CTAID.X ;  /* 0x00000000000479c3 */ /* 0x000e700000002500 */
[----:B------:R-:W3:Y:S01]  /*0080*/  S2UR UR5, SR_CTAID.Y ;  /* 0x00000000000579c3 */ /* 0x000ee20000002600 */
[----:B0-----:R-:W-:-:S02]  /*0090*/  ISETP.GE.AND P0, PT, R4, 0x10, PT ;  /* 0x000000100400780c */ /* 0x001fc40003f06270 */
[----:B------:R-:W-:-:S04]  /*00a0*/  SHF.R.S32.HI R5, RZ, 0x1f, R4 ;  /* 0x0000001fff057819 */ /* 0x000fc80000011404 */
[----:B------:R-:W-:Y:S01]  /*00b0*/  LEA.HI R5, R5, R4, RZ, 0x4 ;  /* 0x0000000405057211 */ /* 0x000fe200078f20ff */
[----:B------:R-:W3:Y:S01]  /*00c0*/  LDC R21, c[0x0][0x360] ;  /* 0x0000d800ff157b82 */ /* 0x000ee20000000800 */
[----:B-1----:R-:W-:Y:S02]  /*00d0*/  IMAD R23, R0, UR4, R3 ;  /* 0x0000000400177c24 */ /* 0x002fe4000f8e0203 */
[----:B---3--:R-:W-:-:S03]  /*00e0*/  IMAD R21, R21, UR5, R2 ;  /* 0x0000000515157c24 */ /* 0x008fc6000f8e0202 */
[----:B--2---:R-:W-:Y:S05]  /*00f0*/  @!P0 BRA `(.L_x_0) ;  /* 0x0000001400cc8947 */ /* 0x004fea0003800000 */
[----:B------:R-:W0:Y:S01]  /*0100*/  S2UR UR6, SR_CgaCtaId ;  /* 0x00000000000679c3 */ /* 0x000e220000008800 */
[----:B------:R-:W-:Y:S01]  /*0110*/  SHF.R.S32.HI R28, RZ, 0x4, R5 ;  /* 0x00000004ff1c7819 */ /* 0x000fe20000011405 */
[----:B------:R-:W-:Y:S01]  /*0120*/  UMOV UR4, 0x400 ;  /* 0x0000040000047882 */ /* 0x000fe20000000000 */
[----:B------:R-:W-:Y:S01]  /*0130*/  IMAD R7, R23, R4, R2 ;  /* 0x0000000417077224 */ /* 0x000fe200078e0202 */
[----:B------:R-:W-:Y:S02]  /*0140*/  MOV R33, RZ ;  /* 0x000000ff00217202 */ /* 0x000fe40000000f00 */
[----:B------:R-:W-:-:S04]  /*0150*/  IADD3 R0, PT, PT, R28, -0x1, RZ ;  /* 0xffffffff1c007810 */ /* 0x000fc80007ffe0ff */
[----:B------:R-:W-:Y:S02]  /*0160*/  ISETP.GE.U32.AND P0, PT, R0, 0x3, PT ;  /* 0x000000030000780c */ /* 0x000fe40003f06070 */
[----:B------:R-:W-:Y:S01]  /*0170*/  MOV R0, RZ ;  /* 0x000000ff00007202 */ /* 0x000fe20000000f00 */
[----:B0-----:R-:W-:-:S06]  /*0180*/  ULEA UR5, UR6, UR4, 0x18 ;  /* 0x0000000406057291 */ /* 0x001fcc000f8ec0ff */
[----:B------:R-:W-:-:S04]  /*0190*/  LEA R5, R3, UR5, 0x6 ;  /* 0x0000000503057c11 */ /* 0x000fc8000f8e30ff */
[----:B------:R-:W-:Y:S05]  /*01a0*/  @!P0 BRA `(.L_x_1) ;  /* 0x0000000c001c8947 */ /* 0x000fea0003800000 */
[----:B------:R-:W-:Y:S01]  /*01b0*/  UIADD3 UR5, UPT, UPT, UR4, 0x400, URZ ;  /* 0x0000040004057890 */ /* 0x000fe2000fffe0ff */
[C---:B------:R-:W-:Y:S01]  /*01c0*/  IADD3 R31, PT, PT, R3.reuse, 0x30, RZ ;  /* 0x00000030031f7810 */ /* 0x040fe20007ffe0ff */
[----:B------:R-:W-:Y:S01]  /*01d0*/  HFMA2 R33, -RZ, RZ, 0, 0 ;  /* 0x00000000ff217431 */ /* 0x000fe200000001ff */
[C---:B------:R-:W-:Y:S01]  /*01e0*/  IADD3 R29, PT, PT, R3.reuse, 0x20, RZ ;  /* 0x00000020031d7810 */ /* 0x040fe20007ffe0ff */
[----:B------:R-:W-:Y:S01]  /*01f0*/  ULEA UR5, UR6, UR5, 0x18 ;  /* 0x0000000506057291 */ /* 0x000fe2000f8ec0ff */
[C---:B------:R-:W-:Y:S01]  /*0200*/  IADD3 R27, PT, PT, R3.reuse, 0x10, RZ ;  /* 0x00000010031b7810 */ /* 0x040fe20007ffe0ff */
[-CC-:B------:R-:W-:Y:S01]  /*0210*/  IMAD R25, R3, R4.reuse, R21.reuse ;  /* 0x0000000403197224 */ /* 0x180fe200078e0215 */
[----:B------:R-:W-:Y:S01]  /*0220*/  LOP3.LUT R0, R28, 0x7fffffc, RZ, 0xc0, !PT ;  /* 0x07fffffc1c007812 */ /* 0x000fe200078ec0ff */
[-CC-:B------:R-:W-:Y:S01]  /*0230*/  IMAD R31, R31, R4.reuse, R21.reuse ;  /* 0x000000041f1f7224 */ /* 0x180fe200078e0215 */
[----:B------:R-:W-:Y:S01]  /*0240*/  MOV R26, R7 ;  /* 0x00000007001a7202 */ /* 0x000fe20000000f00 */
[-CC-:B------:R-:W-:Y:S01]  /*0250*/  IMAD R29, R29, R4.reuse, R21.reuse ;  /* 0x000000041d1d7224 */ /* 0x180fe200078e0215 */
[C---:B------:R-:W-:Y:S01]  /*0260*/  LEA R20, R2.reuse, UR5, 0x2 ;  /* 0x0000000502147c11 */ /* 0x040fe2000f8e10ff */
[----:B------:R-:W-:Y:S01]  /*0270*/  IMAD R27, R27, R4, R21 ;  /* 0x000000041b1b7224 */ /* 0x000fe200078e0215 */
[----:B------:R-:W-:-:S02]  /*0280*/  LEA R22, R2, R5, 0x2 ;  /* 0x0000000502167211 */ /* 0x000fc400078e10ff */
[----:B------:R-:W-:Y:S02]  /*0290*/  IADD3 R24, PT, PT, -R0, RZ, RZ ;  /* 0x000000ff00187210 */ /* 0x000fe40007ffe1ff */
[----:B------:R-:W-:-:S07]  /*02a0*/  LEA R6, R3, R20, 0x6 ;  /* 0x0000001403067211 */ /* 0x000fce00078e30ff */
.L_x_2:
[----:B------:R-:W0:Y:S08]  /*02b0*/  LDC.64 R16, c[0x0][0x388] ;  /* 0x0000e200ff107b82 */ /* 0x000e300000000a00 */
[----:B------:R-:W1:Y:S01]  /*02c0*/  LDC.64 R18, c[0x0][0x390] ;  /* 0x0000e400ff127b82 */ /* 0x000e620000000a00 */
[----:B0-----:R-:W-:-:S05]  /*02d0*/  IMAD.WIDE R16, R26, 0x4, R16 ;  /* 0x000000041a107825 */ /* 0x001fca00078e0210 */
[----:B------:R-:W2:Y:S01]  /*02e0*/  LDG.E R11, desc[UR8][R16.64] ;  /* 0x00000008100b7981 */ /* 0x000ea2000c1e1900 */
[----:B-1----:R-:W-:-:S05]  /*02f0*/  IMAD.WIDE R8, R25, 0x4, R18 ;  /* 0x0000000419087825 */ /* 0x002fca00078e0212 */
[----:B------:R-:W3:Y:S04]  /*0300*/  LDG.E R37, desc[UR8][R8.64] ;  /* 0x0000000808257981 */ /* 0x000ee8000c1e1900 */
[----:B--2---:R-:W-:Y:S04]  /*0310*/  STS [R22], R11 ;  /* 0x0000000b16007388 */ /* 0x004fe80000000800 */
[----:B---3--:R-:W-:Y:S01]  /*0320*/  STS [R6], R37 ;  /* 0x0000002506007388 */ /* 0x008fe20000000800 */
[----:B------:R-:W-:Y:S06]  /*0330*/  BAR.SYNC.DEFER_BLOCKING 0x0 ;  /* 0x0000000000007b1d */ /* 0x000fec0000010000 */
[----:B------:R-:W-:Y:S04]  /*0340*/  LDS R10, [R20] ;  /* 0x00000000140a7984 */ /* 0x000fe80000000800 */
[----:B------:R-:W0:Y:S04]  /*0350*/  LDS.128 R12, [R5] ;  /* 0x00000000050c7984 */ /* 0x000e280000000c00 */
[----:B------:R-:W1:Y:S04]  /*0360*/  LDS R30, [R20+0x40] ;  /* 0x00004000141e7984 */ /* 0x000e680000000800 */
[----:B------:R-:W2:Y:S01]  /*0370*/  LDS R35, [R20+0x80] ;  /* 0x0000800014237984 */ /* 0x000ea20000000800 */
[----:B0-----:R-:W-:-:S03]  /*0380*/  FFMA R10, R12, R10, R33 ;  /* 0x0000000a0c0a7223 */ /* 0x001fc60000000021 */
[----:B------:R-:W0:Y:S01]  /*0390*/  LDS R12, [R20+0xc0] ;  /* 0x0000c000140c7984 */ /* 0x000e220000000800 */
[----:B-1----:R-:W-:-:S03]  /*03a0*/  FFMA R32, R30, R13, R10 ;  /* 0x0000000d1e207223 */ /* 0x002fc6000000000a */
[----:B------:R-:W-:Y:S04]  /*03b0*/  LDS R13, [R20+0x100] ;  /* 0x00010000140d7984 */ /* 0x000fe80000000800 */
[----:B------:R-:W1:Y:S04]  /*03c0*/  LDS.128 R8, [R5+0x10] ;  /* 0x0000100005087984 */ /* 0x000e680000000c00 */
[----:B------:R-:W3:Y:S04]  /*03d0*/  LDS R30, [R20+0x140] ;  /* 0x00014000141e7984 */ /* 0x000ee80000000800 */
[----:B------:R-:W4:Y:S01]  /*03e0*/  LDS R33, [R20+0x180] ;  /* 0x0001800014217984 */ /* 0x000f220000000800 */
[----:B--2---:R-:W-:-:S04]  /*03f0*/  FFMA R35, R35, R14, R32 ;  /* 0x0000000e23237223 */ /* 0x004fc80000000020 */
[----:B0-----:R-:W-:Y:S02]  /*0400*/  FFMA R15, R12, R15, R35 ;  /* 0x0000000f0c0f7223 */ /* 0x001fe40000000023 */
[----:B------:R-:W-:Y:S02]  /*0410*/  LDS R35, [R20+0x240] ;  /* 0x0002400014237984 */ /* 0x000fe40000000800 */
[----:B-1----:R-:W-:Y:S02]  /*0420*/  FFMA R13, R8, R13, R15 ;  /* 0x0000000d080d7223 */ /* 0x002fe4000000000f */
[----:B------:R-:W0:Y:S02]  /*0430*/  LDS R8, [R20+0x1c0] ;  /* 0x0001c00014087984 */ /* 0x000e240000000800 */
[----:B---3--:R-:W-:Y:S02]  /*0440*/  FFMA R30, R30, R9, R13 ;  /* 0x000000091e1e7223 */ /* 0x008fe4000000000d */
[----:B------:R-:W-:Y:S04]  /*0450*/  LDS R9, [R20+0x200] ;  /* 0x0002000014097984 */ /* 0x000fe80000000800 */
[----:B------:R-:W1:Y:S01]  /*0460*/  LDS.128 R12, [R5+0x20] ;  /* 0x00002000050c7984 */ /* 0x000e620000000c00 */
[----:B----4-:R-:W-:-:S03]  /*0470*/  FFMA R33, R33, R10, R30 ;  /* 0x0000000a21217223 */ /* 0x010fc6000000001e */
[----:B------:R-:W2:Y:S04]  /*0480*/  LDS R30, [R20+0x280] ;  /* 0x00028000141e7984 */ /* 0x000ea80000000800 */
[----:B------:R-:W3:Y:S01]  /*0490*/  LDS R10, [R20+0x2c0] ;  /* 0x0002c000140a7984 */ /* 0x000ee20000000800 */
[----:B0-----:R-:W-:-:S03]  /*04a0*/  FFMA R11, R8, R11, R33 ;  /* 0x0000000b080b7223 */ /* 0x001fc60000000021 */
[----:B------:R-:W-:Y:S01]  /*04b0*/  LDS R8, [R20+0x340] ;  /* 0x0003400014087984 */ /* 0x000fe20000000800 */
[----:B-1----:R-:W-:-:S03]  /*04c0*/  FFMA R12, R12, R9, R11 ;  /* 0x000000090c0c7223 */ /* 0x002fc6000000000b */
[----:B------:R-:W-:Y:S01]  /*04d0*/  LDS R9, [R20+0x300] ;  /* 0x0003000014097984 */ /* 0x000fe20000000800 */
[----:B------:R-:W-:-:S03]  /*04e0*/  FFMA R13, R35, R13, R12 ;  /* 0x0000000d230d7223 */ /* 0x000fc6000000000c */
[----:B------:R-:W-:Y:S01]  /*04f0*/  LDS R35, [R20+0x380] ;  /* 0x0003800014237984 */ /* 0x000fe20000000800 */
[----:B--2---:R-:W-:-:S03]  /*0500*/  FFMA R13, R30, R14, R13 ;  /* 0x0000000e1e0d7223 */ /* 0x004fc6000000000d */
[----:B------:R-:W-:Y:S01]  /*0510*/  LDS R30, [R20+0x3c0] ;  /* 0x0003c000141e7984 */ /* 0x000fe20000000800 */
[----:B---3--:R-:W-:-:S03]  /*0520*/  FFMA R11, R10, R15, R13 ;  /* 0x0000000f0a0b7223 */ /* 0x008fc6000000000d */
[----:B------:R-:W0:Y:S01]  /*0530*/  LDS.128 R12, [R5+0x30] ;  /* 0x00003000050c7984 */ /* 0x000e220000000c00 */
[----:B------:R-:W-:Y:S01]  /*0540*/  BAR.SYNC.DEFER_BLOCKING 0x0 ;  /* 0x0000000000007b1d */ /* 0x000fe20000010000 */
[----:B------:R-:W-:-:S05]  /*0550*/  IMAD.WIDE R32, R27, 0x4, R18 ;  /* 0x000000041b207825 */ /* 0x000fca00078e0212 */
[----:B------:R-:W2:Y:S04]  /*0560*/  LDG.E R36, desc[UR8][R16.64+0x40] ;  /* 0x0000400810247981 */ /* 0x000ea8000c1e1900 */
[----:B------:R-:W3:Y:S01]  /*0570*/  LDG.E R32, desc[UR8][R32.64] ;  /* 0x0000000820207981 */ /* 0x000ee2000c1e1900 */
[----:B0-----:R-:W-:-:S04]  /*0580*/  FFMA R12, R12, R9, R11 ;  /* 0x000000090c0c7223 */ /* 0x001fc8000000000b */
[----:B------:R-:W-:-:S04]  /*0590*/  FFMA R34, R8, R13, R12 ;  /* 0x0000000d08227223 */ /* 0x000fc8000000000c */
[----:B------:R-:W-:-:S04]  /*05a0*/  FFMA R35, R35, R14, R34 ;  /* 0x0000000e23237223 */ /* 0x000fc80000000022 */
[----:B------:R-:W-:Y:S01]  /*05b0*/  FFMA R15, R30, R15, R35 ;  /* 0x0000000f1e0f7223 */ /* 0x000fe20000000023 */
[----:B--2---:R-:W-:Y:S04]  /*05c0*/  STS [R22], R36 ;  /* 0x0000002416007388 */ /* 0x004fe80000000800 */
[----:B---3--:R-:W-:Y:S01]  /*05d0*/  STS [R6], R32 ;  /* 0x0000002006007388 */ /* 0x008fe20000000800 */
[----:B------:R-:W-:Y:S06]  /*05e0*/  BAR.SYNC.DEFER_BLOCKING 0x0 ;  /* 0x0000000000007b1d */ /* 0x000fec0000010000 */
[----:B------:R-:W-:Y:S04]  /*05f0*/  LDS R37, [R20] ;  /* 0x0000000014257984 */ /* 0x000fe80000000800 */
[----:B------:R-:W0:Y:S04]  /*0600*/  LDS.128 R8, [R5] ;  /* 0x0000000005087984 */ /* 0x000e280000000c00 */
[----:B------:R-:W1:Y:S04]  /*0610*/  LDS R12, [R20+0x40] ;  /* 0x00004000140c7984 */ /* 0x000e680000000800 */
[----:B------:R-:W2:Y:S04]  /*0620*/  LDS R33, [R20+0x80] ;  /* 0x0000800014217984 */ /* 0x000ea80000000800 */
[----:B------:R-:W-:Y:S04]  /*0630*/  LDS R30, [R20+0x140] ;  /* 0x00014000141e7984 */ /* 0x000fe80000000800 */
[----:B------:R-:W-:Y:S01]  /*0640*/  LDS R35, [R20+0x180] ;  /* 0x0001800014237984 */ /* 0x000fe20000000800 */
[----:B0-----:R-:W-:-:S03]  /*0650*/  FFMA R15, R8, R37, R15 ;  /* 0x00000025080f7223 */ /* 0x001fc6000000000f */
[----:B------:R-:W0:Y:S01]  /*0660*/  LDS R8, [R20+0xc0] ;  /* 0x0000c00014087984 */ /* 0x000e220000000800 */
[----:B-1----:R-:W-:-:S03]  /*0670*/  FFMA R32, R12, R9, R15 ;  /* 0x000000090c207223 */ /* 0x002fc6000000000f */
[----:B------:R-:W-:Y:S04]  /*0680*/  LDS R9, [R20+0x100] ;  /* 0x0001000014097984 */ /* 0x000fe80000000800 */
[----:B------:R-:W1:Y:S01]  /*0690*/  LDS.128 R12, [R5+0x10] ;  /* 0x00001000050c7984 */ /* 0x000e620000000c00 */
[----:B--2---:R-:W-:-:S04]  /*06a0*/  FFMA R33, R33, R10, R32 ;  /* 0x0000000a21217223 */ /* 0x004fc80000000020 */
[----:B0-----:R-:W-:Y:S02]  /*06b0*/  FFMA R11, R8, R11, R33 ;  /* 0x0000000b080b7223 */ /* 0x001fe40000000021 */
[----:B------:R-:W-:Y:S02]  /*06c0*/  LDS R33, [R20+0x240] ;  /* 0x0002400014217984 */ /* 0x000fe40000000800 */
[----:B-1----:R-:W-:Y:S02]  /*06d0*/  FFMA R9, R12, R9, R11 ;  /* 0x000000090c097223 */ /* 0x002fe4000000000b */
[----:B------:R-:W0:Y:S02]  /*06e0*/  LDS R12, [R20+0x1c0] ;  /* 0x0001c000140c7984 */ /* 0x000e240000000800 */
[----:B------:R-:W-:Y:S02]  /*06f0*/  FFMA R30, R30, R13, R9 ;  /* 0x0000000d1e1e7223 */ /* 0x000fe40000000009 */
[----:B------:R-:W-:Y:S04]  /*0700*/  LDS R13, [R20+0x200] ;  /* 0x00020000140d7984 */ /* 0x000fe80000000800 */
[----:B------:R-:W1:Y:S01]  /*0710*/  LDS.128 R8, [R5+0x20] ;  /* 0x0000200005087984 */ /* 0x000e620000000c00 */
[----:B------:R-:W-:-:S03]  /*0720*/  FFMA R35, R35, R14, R30 ;  /* 0x0000000e23237223 */ /* 0x000fc6000000001e */
[----:B------:R-:W2:Y:S04]  /*0730*/  LDS R30, [R20+0x280] ;  /* 0x00028000141e7984 */ /* 0x000ea80000000800 */
[----:B------:R-:W3:Y:S01]  /*0740*/  LDS R14, [R20+0x2c0] ;  /* 0x0002c000140e7984 */ /* 0x000ee20000000800 */
[----:B0-----:R-:W-:-:S03]  /*0750*/  FFMA R15, R12, R15, R35 ;  /* 0x0000000f0c0f7223 */ /* 0x001fc60000000023 */
[----:B------:R-:W-:Y:S01]  /*0760*/  LDS R35, [R20+0x380] ;  /* 0x0003800014237984 */ /* 0x000fe20000000800 */
[----:B-1----:R-:W-:-:S04]  /*0770*/  FFMA R8, R8, R13, R15 ;  /* 0x0000000d08087223 */ /* 0x002fc8000000000f */
[----:B------:R-:W-:Y:S02]  /*0780*/  FFMA R9, R33, R9, R8 ;  /* 0x0000000921097223 */ /* 0x000fe40000000008 */
[----:B------:R-:W-:Y:S02]  /*0790*/  LDS R8, [R20+0x340] ;  /* 0x0003400014087984 */ /* 0x000fe40000000800 */
[----:B--2---:R-:W-:Y:S02]  /*07a0*/  FFMA R13, R30, R10, R9 ;  /* 0x0000000a1e0d7223 */ /* 0x004fe40000000009 */
[----:B------:R-:W-:Y:S02]  /*07b0*/  LDS R9, [R20+0x300] ;  /* 0x0003000014097984 */ /* 0x000fe40000000800 */
[----:B---3--:R-:W-:Y:S02]  /*07c0*/  FFMA R11, R14, R11, R13 ;  /* 0x0000000b0e0b7223 */ /* 0x008fe4000000000d */
[----:B------:R-:W-:Y:S04]  /*07d0*/  LDS R30, [R20+0x3c0] ;  /* 0x0003c000141e7984 */ /* 0x000fe80000000800 */
        /* <DEDUP_REMOVED lines=9> */
[----:B------:R-:W-:Y:S01]  /*0870*/  IMAD.WIDE R18, R31, 0x4, R18 ;  /* 0x000000041f127825 */ /* 0x000fe200078e0212 */
[----:B--2---:R-:W-:Y:S04]  /*0880*/  STS [R22], R36 ;  /* 0x0000002416007388 */ /* 0x004fe80000000800 */
[----:B---3--:R-:W-:Y:S01]  /*0890*/  STS [R6], R32 ;  /* 0x0000002006007388 */ /* 0x008fe20000000800 */
[----:B------:R-:W-:Y:S06]  /*08a0*/  BAR.SYNC.DEFER_BLOCKING 0x0 ;  /* 0x0000000000007b1d */ /* 0x000fec0000010000 */
[----:B------:R-:W-:Y:S04]  /*08b0*/  LDS R37, [R20] ;  /* 0x0000000014257984 */ /* 0x000fe80000000800 */
[----:B------:R-:W0:Y:S04]  /*08c0*/  LDS.128 R8, [R5] ;  /* 0x0000000005087984 */ /* 0x000e280000000c00 */
[----:B------:R-:W1:Y:S04]  /*08d0*/  LDS R12, [R20+0x40] ;  /* 0x00004000140c7984 */ /* 0x000e680000000800 */
[----:B------:R-:W2:Y:S04]  /*08e0*/  LDS R33, [R20+0x80] ;  /* 0x0000800014217984 */ /* 0x000ea80000000800 */
[----:B------:R-:W3:Y:S04]  /*08f0*/  LDS R35, [R20+0xc0] ;  /* 0x0000c00014237984 */ /* 0x000ee80000000800 */
[----:B------:R-:W-:Y:S01]  /*0900*/  LDS R32, [R20+0x200] ;  /* 0x0002000014207984 */ /* 0x000fe20000000800 */
[----:B0-----:R-:W-:-:S03]  /*0910*/  FFMA R15, R8, R37, R15 ;  /* 0x00000025080f7223 */ /* 0x001fc6000000000f */
[----:B------:R-:W-:Y:S01]  /*0920*/  LDS R8, [R20+0x140] ;  /* 0x0001400014087984 */ /* 0x000fe20000000800 */
[----:B-1----:R-:W-:-:S03]  /*0930*/  FFMA R30, R12, R9, R15 ;  /* 0x000000090c1e7223 */ /* 0x002fc6000000000f */
[----:B------:R-:W-:Y:S04]  /*0940*/  LDS R9, [R20+0x100] ;  /* 0x0001000014097984 */ /* 0x000fe80000000800 */
[----:B------:R-:W0:Y:S01]  /*0950*/  LDS.128 R12, [R5+0x10] ;  /* 0x00001000050c7984 */ /* 0x000e220000000c00 */
[----:B--2---:R-:W-:-:S03]  /*0960*/  FFMA R10, R33, R10, R30 ;  /* 0x0000000a210a7223 */ /* 0x004fc6000000001e */
[----:B------:R-:W1:Y:S01]  /*0970*/  LDS R33, [R20+0x180] ;  /* 0x0001800014217984 */ /* 0x000e620000000800 */
[----:B---3--:R-:W-:-:S03]  /*0980*/  FFMA R11, R35, R11, R10 ;  /* 0x0000000b230b7223 */ /* 0x008fc6000000000a */
[----:B------:R-:W-:Y:S04]  /*0990*/  LDS R35, [R20+0x240] ;  /* 0x0002400014237984 */ /* 0x000fe80000000800 */
[----:B------:R-:W-:Y:S01]  /*09a0*/  LDS R37, [R20+0x300] ;  /* 0x0003000014257984 */ /* 0x000fe20000000800 */
[----:B0-----:R-:W-:-:S03]  /*09b0*/  FFMA R9, R12, R9, R11 ;  /* 0x000000090c097223 */ /* 0x001fc6000000000b */
[----:B------:R-:W0:Y:S01]  /*09c0*/  LDS R12, [R20+0x1c0] ;  /* 0x0001c000140c7984 */ /* 0x000e220000000800 */
[----:B------:R-:W-:-:S03]  /*09d0*/  FFMA R30, R8, R13, R9 ;  /* 0x0000000d081e7223 */ /* 0x000fc60000000009 */
[----:B------:R-:W2:Y:S04]  /*09e0*/  LDS.128 R8, [R5+0x20] ;  /* 0x0000200005087984 */ /* 0x000ea80000000c00 */
[----:B------:R-:W3:Y:S01]  /*09f0*/  LDS R13, [R20+0x280] ;  /* 0x00028000140d7984 */ /* 0x000ee20000000800 */
[----:B-1----:R-:W-:-:S03]  /*0a00*/  FFMA R33, R33, R14, R30 ;  /* 0x0000000e21217223 */ /* 0x002fc6000000001e */
[----:B------:R-:W-:Y:S01]  /*0a10*/  LDS R30, [R20+0x3c0] ;  /* 0x0003c000141e7984 */ /* 0x000fe20000000800 */
[----:B0-----:R-:W-:-:S04]  /*0a20*/  FFMA R15, R12, R15, R33 ;  /* 0x0000000f0c0f7223 */ /* 0x001fc80000000021 */
[----:B--2---:R-:W-:Y:S02]  /*0a30*/  FFMA R8, R8, R32, R15 ;  /* 0x0000002008087223 */ /* 0x004fe4000000000f */
[----:B------:R-:W-:Y:S02]  /*0a40*/  LDS R32, [R20+0x340] ;  /* 0x0003400014207984 */ /* 0x000fe40000000800 */
[----:B------:R-:W-:Y:S02]  /*0a50*/  FFMA R12, R35, R9, R8 ;  /* 0x00000009230c7223 */ /* 0x000fe40000000008 */
[----:B------:R-:W0:Y:S02]  /*0a60*/  LDS R8, [R20+0x2c0] ;  /* 0x0002c00014087984 */ /* 0x000e240000000800 */
[----:B---3--:R-:W-:Y:S02]  /*0a70*/  FFMA R9, R13, R10, R12 ;  /* 0x0000000a0d097223 */ /* 0x008fe4000000000c */
[----:B------:R-:W-:Y:S04]  /*0a80*/  LDS R35, [R20+0x380] ;  /* 0x0003800014237984 */ /* 0x000fe80000000800 */
[----:B------:R-:W1:Y:S01]  /*0a90*/  LDS.128 R12, [R5+0x30] ;  /* 0x00003000050c7984 */ /* 0x000e620000000c00 */
[----:B------:R-:W-:Y:S06]  /*0aa0*/  BAR.SYNC.DEFER_BLOCKING 0x0 ;  /* 0x0000000000007b1d */ /* 0x000fec0000010000 */
[----:B------:R0:W2:Y:S04]  /*0ab0*/  LDG.E R16, desc[UR8][R16.64+0xc0] ;  /* 0x0000c00810107981 */ /* 0x0000a8000c1e1900 */
[----:B------:R-:W3:Y:S01]  /*0ac0*/  LDG.E R19, desc[UR8][R18.64] ;  /* 0x0000000812137981 */ /* 0x000ee2000c1e1900 */
[----:B0-----:R-:W-:-:S04]  /*0ad0*/  FFMA R17, R8, R11, R9 ;  /* 0x0000000b08117223 */ /* 0x001fc80000000009 */
[----:B-1----:R-:W-:-:S04]  /*0ae0*/  FFMA R37, R12, R37, R17 ;  /* 0x000000250c257223 */ /* 0x002fc80000000011 */
[----:B------:R-:W-:-:S04]  /*0af0*/  FFMA R32, R32, R13, R37 ;  /* 0x0000000d20207223 */ /* 0x000fc80000000025 */
[----:B------:R-:W-:-:S04]  /*0b00*/  FFMA R35, R35, R14, R32 ;  /* 0x0000000e23237223 */ /* 0x000fc80000000020 */
[----:B------:R-:W-:Y:S01]  /*0b10*/  FFMA R17, R30, R15, R35 ;  /* 0x0000000f1e117223 */ /* 0x000fe20000000023 */
[----:B------:R-:W-:-:S04]  /*0b20*/  IADD3 R24, PT, PT, R24, 0x4, RZ ;  /* 0x0000000418187810 */ /* 0x000fc80007ffe0ff */
[----:B------:R-:W-:Y:S02]  /*0b30*/  ISETP.NE.AND P0, PT, R24, RZ, PT ;  /* 0x000000ff1800720c */ /* 0x000fe40003f05270 */
[----:B------:R-:W-:Y:S02]  /*0b40*/  IADD3 R26, PT, PT, R26, 0x40, RZ ;  /* 0x000000401a1a7810 */ /* 0x000fe40007ffe0ff */
[C---:B------:R-:W-:Y:S02]  /*0b50*/  LEA R31, R4.reuse, R31, 0x6 ;  /* 0x0000001f041f7211 */ /* 0x040fe400078e30ff */
[C---:B------:R-:W-:Y:S02]  /*0b60*/  LEA R29, R4.reuse, R29, 0x6 ;  /* 0x0000001d041d7211 */ /* 0x040fe400078e30ff */
[C---:B------:R-:W-:Y:S02]  /*0b70*/  LEA R27, R4.reuse, R27, 0x6 ;  /* 0x0000001b041b7211 */ /* 0x040fe400078e30ff */
[----:B------:R-:W-:Y:S01]  /*0b80*/  LEA R25, R4, R25, 0x6 ;  /* 0x0000001904197211 */ /* 0x000fe200078e30ff */
        /* <DEDUP_REMOVED lines=8> */
[----:B------:R-:W-:Y:S04]  /*0c10*/  LDS R35, [R20+0x100] ;  /* 0x0001000014237984 */ /* 0x000fe80000000800 */
[----:B------:R-:W4:Y:S04]  /*0c20*/  LDS.128 R12, [R5+0x10] ;  /* 0x00001000050c7984 */ /* 0x000f280000000c00 */
[----:B------:R-:W5:Y:S04]  /*0c30*/  LDS R30, [R20+0x140] ;  /* 0x00014000141e7984 */ /* 0x000f680000000800 */
[----:B------:R-:W5:Y:S01]  /*0c40*/  LDS R37, [R20+0x180] ;  /* 0x0001800014257984 */ /* 0x000f620000000800 */
[----:B0-----:R-:W-:-:S03]  /*0c50*/  FFMA R17, R8, R33, R17 ;  /* 0x0000002108117223 */ /* 0x001fc60000000011 */
[----:B------:R-:W0:Y:S01]  /*0c60*/  LDS R8, [R20+0x1c0] ;  /* 0x0001c00014087984 */ /* 0x000e220000000800 */
[----:B-1----:R-:W-:-:S03]  /*0c70*/  FFMA R9, R34, R9, R17 ;  /* 0x0000000922097223 */ /* 0x002fc60000000011 */
[----:B------:R-:W-:Y:S04]  /*0c80*/  LDS R33, [R20+0x200] ;  /* 0x0002000014217984 */ /* 0x000fe80000000800 */
[----:B------:R-:W1:Y:S01]  /*0c90*/  LDS.128 R16, [R5+0x20] ;  /* 0x0000200005107984 */ /* 0x000e620000000c00 */
[----:B--2---:R-:W-:-:S04]  /*0ca0*/  FFMA R9, R36, R10, R9 ;  /* 0x0000000a24097223 */ /* 0x004fc80000000009 */
[----:B---3--:R-:W-:-:S04]  /*0cb0*/  FFMA R9, R32, R11, R9 ;  /* 0x0000000b20097223 */ /* 0x008fc80000000009 */
[----:B----4-:R-:W-:Y:S02]  /*0cc0*/  FFMA R9, R12, R35, R9 ;  /* 0x000000230c097223 */ /* 0x010fe40000000009 */
[----:B------:R-:W2:Y:S02]  /*0cd0*/  LDS R12, [R20+0x240] ;  /* 0x00024000140c7984 */ /* 0x000ea40000000800 */
[----:B-----5:R-:W-:Y:S02]  /*0ce0*/  FFMA R30, R30, R13, R9 ;  /* 0x0000000d1e1e7223 */ /* 0x020fe40000000009 */
[----:B------:R-:W3:Y:S02]  /*0cf0*/  LDS R13, [R20+0x280] ;  /* 0x00028000140d7984 */ /* 0x000ee40000000800 */
[----:B------:R-:W-:Y:S02]  /*0d00*/  FFMA R37, R37, R14, R30 ;  /* 0x0000000e25257223 */ /* 0x000fe4000000001e */
[----:B------:R-:W4:Y:S04]  /*0d10*/  LDS R14, [R20+0x2c0] ;  /* 0x0002c000140e7984 */ /* 0x000f280000000800 */
[----:B------:R-:W-:Y:S01]  /*0d20*/  LDS R30, [R20+0x340] ;  /* 0x00034000141e7984 */ /* 0x000fe20000000800 */
[----:B0-----:R-:W-:-:S03]  /*0d30*/  FFMA R37, R8, R15, R37 ;  /* 0x0000000f08257223 */ /* 0x001fc60000000025 */
[----:B------:R-:W-:Y:S04]  /*0d40*/  LDS R15, [R20+0x300] ;  /* 0x00030000140f7984 */ /* 0x000fe80000000800 */
[----:B------:R-:W0:Y:S01]  /*0d50*/  LDS.128 R8, [R5+0x30] ;  /* 0x0000300005087984 */ /* 0x000e220000000c00 */
[----:B-1----:R-:W-:-:S03]  /*0d60*/  FFMA R37, R16, R33, R37 ;  /* 0x0000002110257223 */ /* 0x002fc60000000025 */
[----:B------:R-:W1:Y:S04]  /*0d70*/  LDS R33, [R20+0x380] ;  /* 0x0003800014217984 */ /* 0x000e680000000800 */
[----:B------:R-:W5:Y:S01]  /*0d80*/  LDS R16, [R20+0x3c0] ;  /* 0x0003c00014107984 */ /* 0x000f620000000800 */
[----:B--2---:R-:W-:-:S04]  /*0d90*/  FFMA R12, R12, R17, R37 ;  /* 0x000000110c0c7223 */ /* 0x004fc80000000025 */
[----:B---3--:R-:W-:-:S04]  /*0da0*/  FFMA R13, R13, R18, R12 ;  /* 0x000000120d0d7223 */ /* 0x008fc8000000000c */
[----:B----4-:R-:W-:-:S04]  /*0db0*/  FFMA R13, R14, R19, R13 ;  /* 0x000000130e0d7223 */ /* 0x010fc8000000000d */
[----:B0-----:R-:W-:-:S04]  /*0dc0*/  FFMA R13, R8, R15, R13 ;  /* 0x0000000f080d7223 */ /* 0x001fc8000000000d */
[----:B------:R-:W-:-:S04]  /*0dd0*/  FFMA R30, R30, R9, R13 ;  /* 0x000000091e1e7223 */ /* 0x000fc8000000000d */
[----:B-1----:R-:W-:-:S04]  /*0de0*/  FFMA R33, R33, R10, R30 ;  /* 0x0000000a21217223 */ /* 0x002fc8000000001e */
[----:B-----5:R-:W-:Y:S01]  /*0df0*/  FFMA R33, R16, R11, R33 ;  /* 0x0000000b10217223 */ /* 0x020fe20000000021 */
[----:B------:R-:W-:Y:S06]  /*0e00*/  BAR.SYNC.DEFER_BLOCKING 0x0 ;  /* 0x0000000000007b1d */ /* 0x000fec0000010000 */
[----:B------:R-:W-:Y:S05]  /*0e10*/  @P0 BRA `(.L_x_2) ;  /* 0xfffffff400240947 */ /* 0x000fea000383ffff */
.L_x_1:
[----:B------:R-:W-:-:S13]  /*0e20*/  LOP3.LUT P0, R6, R28, 0x3, RZ, 0xc0, !PT ;  /* 0x000000031c067812 */ /* 0x000fda000780c0ff */
[----:B------:R-:W-:Y:S05]  /*0e30*/  @!P0 BRA `(.L_x_0) ;  /* 0x00000008007c8947 */ /* 0x000fea0003800000 */
[----:B------:R-:W-:Y:S02]  /*0e40*/  ISETP.NE.AND P0, PT, R6, 0x1, PT ;  /* 0x000000010600780c */ /* 0x000fe40003f05270 */
[----:B------:R-:W-:-:S04]  /*0e50*/  LOP3.LUT R28, R28, 0x1, RZ, 0xc0, !PT ;  /* 0x000000011c1c7812 */ /* 0x000fc800078ec0ff */
[----:B------:R-:W-:-:S07]  /*0e60*/  ISETP.NE.U32.AND P1, PT, R28, 0x1, PT ;  /* 0x000000011c00780c */ /* 0x000fce0003f25070 */
[----:B------:R-:W-:Y:S06]  /*0e70*/  @!P0 BRA `(.L_x_3) ;  /* 0x0000000400908947 */ /* 0x000fec0003800000 */
[----:B------:R-:W0:Y:S01]  /*0e80*/  LDC.64 R24, c[0x0][0x388] ;  /* 0x0000e200ff187b82 */ /* 0x000e220000000a00 */
[C---:B------:R-:W-:Y:S02]  /*0e90*/  LEA R18, R0.reuse, R3, 0x4 ;  /* 0x0000000300127211 */ /* 0x040fe400078e20ff */
[----:B------:R-:W-:-:S03]  /*0ea0*/  LEA R9, R0, R7, 0x4 ;  /* 0x0000000700097211 */ /* 0x000fc600078e20ff */
[----:B------:R-:W-:Y:S02]  /*0eb0*/  IMAD R13, R18, R4, R21 ;  /* 0x00000004120d7224 */ /* 0x000fe400078e0215 */
[----:B------:R-:W1:Y:S01]  /*0ec0*/  LDC.64 R16, c[0x0][0x390] ;  /* 0x0000e400ff107b82 */ /* 0x000e620000000a00 */
[----:B0-----:R-:W-:-:S05]  /*0ed0*/  IMAD.WIDE R24, R9, 0x4, R24 ;  /* 0x0000000409187825 */ /* 0x001fca00078e0218 */
[----:B------:R-:W2:Y:S01]  /*0ee0*/  LDG.E R19, desc[UR8][R24.64] ;  /* 0x0000000818137981 */ /* 0x000ea2000c1e1900 */
[----:B-1----:R-:W-:-:S05]  /*0ef0*/  IMAD.WIDE R12, R13, 0x4, R16 ;  /* 0x000000040d0c7825 */ /* 0x002fca00078e0210 */
[----:B------:R-:W3:Y:S01]  /*0f00*/  LDG.E R27, desc[UR8][R12.64] ;  /* 0x000000080c1b7981 */ /* 0x000ee2000c1e1900 */
[----:B------:R-:W-:-:S04]  /*0f10*/  UIADD3 UR5, UPT, UPT, UR4, 0x400, URZ ;  /* 0x0000040004057890 */ /* 0x000fc8000fffe0ff */
[----:B------:R-:W-:Y:S01]  /*0f20*/  ULEA UR5, UR6, UR5, 0x18 ;  /* 0x0000000506057291 */ /* 0x000fe2000f8ec0ff */
[----:B------:R-:W-:-:S05]  /*0f30*/  LEA R28, R2, R5, 0x2 ;  /* 0x00000005021c7211 */ /* 0x000fca00078e10ff */
[----:B------:R-:W-:-:S04]  /*0f40*/  LEA R6, R2, UR5, 0x2 ;  /* 0x0000000502067c11 */ /* 0x000fc8000f8e10ff */
[----:B------:R-:W-:Y:S02]  /*0f50*/  LEA R30, R3, R6, 0x6 ;  /* 0x00000006031e7211 */ /* 0x000fe400078e30ff */
[----:B------:R-:W-:Y:S01]  /*0f60*/  IADD3 R18, PT, PT, R18, 0x10, RZ ;  /* 0x0000001012127810 */ /* 0x000fe20007ffe0ff */
        /* <DEDUP_REMOVED lines=11> */
[----:B------:R-:W5:Y:S04]  /*1020*/  LDS R19, [R6+0x180] ;  /* 0x0001800006137984 */ /* 0x000f680000000800 */
[----:B------:R-:W5:Y:S04]  /*1030*/  LDS R20, [R6+0x1c0] ;  /* 0x0001c00006147984 */ /* 0x000f680000000800 */
[----:B------:R-:W-:Y:S01]  /*1040*/  LDS R35, [R6+0x280] ;  /* 0x0002800006237984 */ /* 0x000fe20000000800 */
[----:B0-----:R-:W-:-:S03]  /*1050*/  FFMA R8, R8, R26, R33 ;  /* 0x0000001a08087223 */ /* 0x001fc60000000021 */
[----:B------:R-:W-:Y:S01]  /*1060*/  LDS R33, [R6+0x380] ;  /* 0x0003800006217984 */ /* 0x000fe20000000800 */
[----:B-1----:R-:W-:-:S03]  /*1070*/  FFMA R9, R29, R9, R8 ;  /* 0x000000091d097223 */ /* 0x002fc60000000008 */
[----:B------:R-:W-:Y:S01]  /*1080*/  LDS R29, [R6+0x200] ;  /* 0x00020000061d7984 */ /* 0x000fe20000000800 */
[----:B--2---:R-:W-:-:S03]  /*1090*/  FFMA R10, R32, R10, R9 ;  /* 0x0000000a200a7223 */ /* 0x004fc60000000009 */
[----:B------:R-:W-:Y:S01]  /*10a0*/  LDS R32, [R6+0x2c0] ;  /* 0x0002c00006207984 */ /* 0x000fe20000000800 */
[----:B---3--:R-:W-:-:S03]  /*10b0*/  FFMA R11, R31, R11, R10 ;  /* 0x0000000b1f0b7223 */ /* 0x008fc6000000000a */
[----:B------:R-:W-:Y:S04]  /*10c0*/  LDS R31, [R6+0x300] ;  /* 0x00030000061f7984 */ /* 0x000fe80000000800 */
[----:B------:R-:W-:Y:S01]  /*10d0*/  LDS R26, [R6+0x3c0] ;  /* 0x0003c000061a7984 */ /* 0x000fe20000000800 */
[----:B----4-:R-:W-:-:S03]  /*10e0*/  FFMA R11, R12, R34, R11 ;  /* 0x000000220c0b7223 */ /* 0x010fc6000000000b */
[----:B------:R-:W-:Y:S01]  /*10f0*/  LDS R34, [R6+0x240] ;  /* 0x0002400006227984 */ /* 0x000fe20000000800 */
[----:B-----5:R-:W-:Y:S01]  /*1100*/  FFMA R22, R22, R13, R11 ;  /* 0x0000000d16167223 */ /* 0x020fe2000000000b */
[----:B------:R-:W-:Y:S02]  /*1110*/  IMAD R13, R18, R4, R21 ;  /* 0x00000004120d7224 */ /* 0x000fe400078e0215 */
[----:B------:R-:W0:Y:S01]  /*1120*/  LDS.128 R8, [R5+0x20] ;  /* 0x0000200005087984 */ /* 0x000e220000000c00 */
[----:B------:R-:W-:Y:S01]  /*1130*/  FFMA R19, R19, R14, R22 ;  /* 0x0000000e13137223 */ /* 0x000fe20000000016 */
[----:B------:R-:W-:Y:S02]  /*1140*/  IMAD.WIDE R12, R13, 0x4, R16 ;  /* 0x000000040d0c7825 */ /* 0x000fe400078e0210 */
[----:B------:R-:W-:Y:S02]  /*1150*/  LDS R22, [R6+0x340] ;  /* 0x0003400006167984 */ /* 0x000fe40000000800 */
[----:B------:R-:W-:-:S02]  /*1160*/  FFMA R37, R20, R15, R19 ;  /* 0x0000000f14257223 */ /* 0x000fc40000000013 */
[----:B------:R-:W1:Y:S01]  /*1170*/  LDS.128 R16, [R5+0x30] ;  /* 0x0000300005107984 */ /* 0x000e620000000c00 */
[----:B------:R-:W-:Y:S06]  /*1180*/  BAR.SYNC.DEFER_BLOCKING 0x0 ;  /* 0x0000000000007b1d */ /* 0x000fec0000010000 */
[----:B------:R-:W2:Y:S04]  /*1190*/  LDG.E R25, desc[UR8][R24.64+0x40] ;  /* 0x0000400818197981 */ /* 0x000ea8000c1e1900 */
[----:B------:R-:W3:Y:S01]  /*11a0*/  LDG.E R36, desc[UR8][R12.64] ;  /* 0x000000080c247981 */ /* 0x000ee2000c1e1900 */
[----:B0-----:R-:W-:-:S04]  /*11b0*/  FFMA R37, R8, R29, R37 ;  /* 0x0000001d08257223 */ /* 0x001fc80000000025 */
[----:B------:R-:W-:-:S04]  /*11c0*/  FFMA R34, R34, R9, R37 ;  /* 0x0000000922227223 */ /* 0x000fc80000000025 */
[----:B------:R-:W-:-:S04]  /*11d0*/  FFMA R35, R35, R10, R34 ;  /* 0x0000000a23237223 */ /* 0x000fc80000000022 */
[----:B------:R-:W-:-:S04]  /*11e0*/  FFMA R35, R32, R11, R35 ;  /* 0x0000000b20237223 */ /* 0x000fc80000000023 */
[----:B-1----:R-:W-:-:S04]  /*11f0*/  FFMA R31, R16, R31, R35 ;  /* 0x0000001f101f7223 */ /* 0x002fc80000000023 */
[----:B------:R-:W-:-:S04]  /*1200*/  FFMA R22, R22, R17, R31 ;  /* 0x0000001116167223 */ /* 0x000fc8000000001f */
[----:B------:R-:W-:-:S04]  /*1210*/  FFMA R33, R33, R18, R22 ;  /* 0x0000001221217223 */ /* 0x000fc80000000016 */
[----:B------:R-:W-:Y:S01]  /*1220*/  FFMA R35, R26, R19, R33 ;  /* 0x000000131a237223 */ /* 0x000fe20000000021 */
        /* <DEDUP_REMOVED lines=14> */
[----:B------:R-:W-:Y:S04]  /*1310*/  LDS R33, [R6+0x200] ;  /* 0x0002000006217984 */ /* 0x000fe80000000800 */
[----:B------:R-:W5:Y:S01]  /*1320*/  LDS.128 R16, [R5+0x20] ;  /* 0x0000200005107984 */ /* 0x000f620000000c00 */
[----:B0-----:R-:W-:-:S03]  /*1330*/  FFMA R27, R12, R27, R35 ;  /* 0x0000001b0c1b7223 */ /* 0x001fc60000000023 */
[----:B------:R-:W0:Y:S01]  /*1340*/  LDS R26, [R6+0x240] ;  /* 0x00024000061a7984 */ /* 0x000e220000000800 */
[----:B-1----:R-:W-:-:S03]  /*1350*/  FFMA R20, R20, R13, R27 ;  /* 0x0000000d14147223 */ /* 0x002fc6000000001b */
[----:B------:R-:W1:Y:S01]  /*1360*/  LDS R27, [R6+0x280] ;  /* 0x00028000061b7984 */ /* 0x000e620000000800 */
[----:B--2---:R-:W-:-:S03]  /*1370*/  FFMA R29, R29, R14, R20 ;  /* 0x0000000e1d1d7223 */ /* 0x004fc60000000014 */
[----:B------:R-:W2:Y:S01]  /*1380*/  LDS R20, [R6+0x2c0] ;  /* 0x0002c00006147984 */ /* 0x000ea20000000800 */
[----:B---3--:R-:W-:-:S03]  /*1390*/  FFMA R35, R24, R15, R29 ;  /* 0x0000000f18237223 */ /* 0x008fc6000000001d */
[----:B------:R-:W-:Y:S04]  /*13a0*/  LDS R29, [R6+0x300] ;  /* 0x00030000061d7984 */ /* 0x000fe80000000800 */
[----:B------:R-:W3:Y:S01]  /*13b0*/  LDS.128 R12, [R5+0x30] ;  /* 0x00003000050c7984 */ /* 0x000ee20000000c00 */
[----:B----4-:R-:W-:-:S03]  /*13c0*/  FFMA R35, R8, R25, R35 ;  /* 0x0000001908237223 */ /* 0x010fc60000000023 */
[----:B------:R-:W4:Y:S04]  /*13d0*/  LDS R24, [R6+0x340] ;  /* 0x0003400006187984 */ /* 0x000f280000000800 */
[----:B------:R-:W4:Y:S01]  /*13e0*/  LDS R25, [R6+0x380] ;  /* 0x0003800006197984 */ /* 0x000f220000000800 */
[----:B-----5:R-:W-:-:S03]  /*13f0*/  FFMA R28, R28, R9, R35 ;  /* 0x000000091c1c7223 */ /* 0x020fc60000000023 */
[----:B------:R-:W5:Y:S01]  /*1400*/  LDS R8, [R6+0x3c0] ;  /* 0x0003c00006087984 */ /* 0x000f620000000800 */
[----:B------:R-:W-:-:S04]  /*1410*/  FFMA R31, R31, R10, R28 ;  /* 0x0000000a1f1f7223 */ /* 0x000fc8000000001c */
[----:B------:R-:W-:-:S04]  /*1420*/  FFMA R11, R22, R11, R31 ;  /* 0x0000000b160b7223 */ /* 0x000fc8000000001f */
[----:B------:R-:W-:-:S04]  /*1430*/  FFMA R11, R16, R33, R11 ;  /* 0x00000021100b7223 */ /* 0x000fc8000000000b */
[----:B0-----:R-:W-:-:S04]  /*1440*/  FFMA R26, R26, R17, R11 ;  /* 0x000000111a1a7223 */ /* 0x001fc8000000000b */
[----:B-1----:R-:W-:-:S04]  /*1450*/  FFMA R27, R27, R18, R26 ;  /* 0x000000121b1b7223 */ /* 0x002fc8000000001a */
[----:B--2---:R-:W-:-:S04]  /*1460*/  FFMA R19, R20, R19, R27 ;  /* 0x0000001314137223 */ /* 0x004fc8000000001b */
[----:B---3--:R-:W-:-:S04]  /*1470*/  FFMA R19, R12, R29, R19 ;  /* 0x0000001d0c137223 */ /* 0x008fc80000000013 */
[----:B----4-:R-:W-:-:S04]  /*1480*/  FFMA R24, R24, R13, R19 ;  /* 0x0000000d18187223 */ /* 0x010fc80000000013 */
[----:B------:R-:W-:-:S04]  /*1490*/  FFMA R25, R25, R14, R24 ;  /* 0x0000000e19197223 */ /* 0x000fc80000000018 */
[----:B-----5:R-:W-:Y:S01]  /*14a0*/  FFMA R33, R8, R15, R25 ;  /* 0x0000000f08217223 */ /* 0x020fe20000000019 */
[----:B------:R-:W-:Y:S06]  /*14b0*/  BAR.SYNC.DEFER_BLOCKING 0x0 ;  /* 0x0000000000007b1d */ /* 0x000fec0000010000 */
.L_x_3:
[----:B------:R-:W-:Y:S05]  /*14c0*/  @P1 BRA `(.L_x_0) ;  /* 0x0000000000d81947 */ /* 0x000fea0003800000 */
[----:B------:R-:W0:Y:S01]  /*14d0*/  LDC.64 R8, c[0x0][0x388] ;  /* 0x0000e200ff087b82 */ /* 0x000e220000000a00 */
[C---:B------:R-:W-:Y:S02]  /*14e0*/  LEA R6, R0.reuse, R3, 0x4 ;  /* 0x0000000300067211 */ /* 0x040fe400078e20ff */
[----:B------:R-:W-:-:S03]  /*14f0*/  LEA R7, R0, R7, 0x4 ;  /* 0x0000000700077211 */ /* 0x000fc600078e20ff */
[----:B------:R-:W-:Y:S02]  /*1500*/  IMAD R11, R6, R4, R21 ;  /* 0x00000004060b7224 */ /* 0x000fe400078e0215 */
[----:B------:R-:W1:Y:S01]  /*1510*/  LDC.64 R12, c[0x0][0x390] ;  /* 0x0000e400ff0c7b82 */ /* 0x000e620000000a00 */
[----:B0-----:R-:W-:-:S06]  /*1520*/  IMAD.WIDE R6, R7, 0x4, R8 ;  /* 0x0000000407067825 */ /* 0x001fcc00078e0208 */
[----:B------:R-:W2:Y:S01]  /*1530*/  LDG.E R6, desc[UR8][R6.64] ;  /* 0x0000000806067981 */ /* 0x000ea2000c1e1900 */
[----:B-1----:R-:W-:-:S06]  /*1540*/  IMAD.WIDE R12, R11, 0x4, R12 ;  /* 0x000000040b0c7825 */ /* 0x002fcc00078e020c */
[----:B------:R-:W3:Y:S01]  /*1550*/  LDG.E R12, desc[UR8][R12.64] ;  /* 0x000000080c0c7981 */ /* 0x000ee2000c1e1900 */
[----:B------:R-:W-:-:S04]  /*1560*/  UIADD3 UR4, UPT, UPT, UR4, 0x400, URZ ;  /* 0x0000040004047890 */ /* 0x000fc8000fffe0ff */
[----:B------:R-:W-:Y:S01]  /*1570*/  ULEA UR4, UR6, UR4, 0x18 ;  /* 0x0000000406047291 */ /* 0x000fe2000f8ec0ff */
[----:B------:R-:W-:-:S05]  /*1580*/  LEA R15, R2, R5, 0x2 ;  /* 0x00000005020f7211 */ /* 0x000fca00078e10ff */
[----:B------:R-:W-:-:S04]  /*1590*/  LEA R0, R2, UR4, 0x2 ;  /* 0x0000000402007c11 */ /* 0x000fc8000f8e10ff */
        /* <DEDUP_REMOVED lines=41> */
.L_x_0:
[----:B------:R-:W0:Y:S01]  /*1830*/  LDC.64 R2, c[0x0][0x380] ;  /* 0x0000e000ff027b82 */ /* 0x000e220000000a00 */
[----:B------:R-:W-:-:S04]  /*1840*/  IMAD R21, R23, R4, R21 ;  /* 0x0000000417157224 */ /* 0x000fc800078e0215 */
[----:B0-----:R-:W-:-:S05]  /*1850*/  IMAD.WIDE R2, R21, 0x4, R2 ;  /* 0x0000000415027825 */ /* 0x001fca00078e0202 */
[----:B------:R-:W-:Y:S01]  /*1860*/  STG.E desc[UR8][R2.64], R33 ;  /* 0x0000002102007986 */ /* 0x000fe2000c101908 */
[----:B------:R-:W-:Y:S05]  /*1870*/  EXIT ;  /* 0x000000000000794d */ /* 0x000fea0003800000 */
.L_x_4:
[----:B------:R-:W-:-:S00]  /*1880*/  BRA `(.L_x_4) ;  /* 0xfffffffc00fc7947 */ /* 0x000fc0000383ffff */
[----:B------:R-:W-:-:S00]  /*1890*/  NOP ;  /* 0x0000000000007918 */ /* 0x000fc00000000000 */
        /* <DEDUP_REMOVED lines=14> */
.L_x_17:


//--------------------- .text._Z10matrixMul2PfS_S_ii --------------------------
	.section	.text._Z10matrixMul2PfS_S_ii,"ax",@progbits
	.align	128
        .global         _Z10matrixMul2PfS_S_ii
        .type           _Z10matrixMul2PfS_S_ii,@function
        .size           _Z10matrixMul2PfS_S_ii,(.L_x_18 - _Z10matrixMul2PfS_S_ii)
        .other          _Z10matrixMul2PfS_S_ii,@"STO_CUDA_ENTRY STV_DEFAULT"
_Z10matrixMul2PfS_S_ii:
.text._Z10matrixMul2PfS_S_ii:
[----:B------:R-:W-:Y:S01]  /*0000*/  LDC R1, c[0x0][0x37c] ;  /* 0x0000df00ff017b82 */ /* 0x000fe20000000800 */
[----:B------:R-:W0:Y:S01]  /*0010*/  S2R R0, SR_CTAID.X ;  /* 0x0000000000007919 */ /* 0x000e220000002500 */
[----:B------:R-:W1:Y:S01]  /*0020*/  LDCU UR7, c[0x0][0x398] ;  /* 0x00007300ff0777ac */ /* 0x000e620008000800 */
[----:B------:R-:W-:Y:S01]  /*0030*/  HFMA2 R17, -RZ, RZ, 0, 0 ;  /* 0x00000000ff117431 */ /* 0x000fe200000001ff */
[----:B------:R-:W0:Y:S01]  /*0040*/  S2R R3, SR_TID.X ;  /* 0x0000000000037919 */ /* 0x000e220000002100 */
[----:B------:R-:W2:Y:S01]  /*0050*/  LDCU.64 UR8, c[0x0][0x358] ;  /* 0x00006b00ff0877ac */ /* 0x000ea20008000a00 */
[----:B------:R-:W3:Y:S01]  /*0060*/  S2R R15, SR_CTAID.Y ;  /* 0x00000000000f7919 */ /* 0x000ee20000002600 */
[----:B------:R-:W3:Y:S01]  /*0070*/  S2R R2, SR_TID.Y ;  /* 0x0000000000027919 */ /* 0x000ee20000002200 */
[----:B-1----:R-:W-:Y:S01]  /*0080*/  UISETP.GE.AND UP0, UPT, UR7, 0x1, UPT ;  /* 0x000000010700788c */ /* 0x002fe2000bf06270 */
[----:B0-----:R-:W-:Y:S02]  /*0090*/  LEA R0, R0, R3, 0x4 ;  /* 0x0000000300007211 */ /* 0x001fe400078e20ff */
[----:B---3--:R-:W-:-:S06]  /*00a0*/  LEA R15, R15, R2, 0x4 ;  /* 0x000000020f0f7211 */ /* 0x008fcc00078e20ff */
[----:B--2---:R-:W-:Y:S05]  /*00b0*/  BRA.U !UP0, `(.L_x_5) ;  /* 0x0000000508f47547 */ /* 0x004fea000b800000 */
[----:B------:R-:W-:Y:S02]  /*00c0*/  UISETP.GE.U32.AND UP1, UPT, UR7, 0x8, UPT ;  /* 0x000000080700788c */ /* 0x000fe4000bf26070 */
[----:B------:R-:W-:Y:S01]  /*00d0*/  IMAD R14, R15, UR7, RZ ;  /* 0x000000070f0e7c24 */ /* 0x000fe2000f8e02ff */
[----:B------:R-:W-:Y:S01]  /*00e0*/  ULOP3.LUT UR5, UR7, 0x7, URZ, 0xc0, !UPT ;  /* 0x0000000707057892 */ /* 0x000fe2000f8ec0ff */
[----:B------:R-:W-:Y:S01]  /*00f0*/  MOV R17, RZ ;  /* 0x000000ff00117202 */ /* 0x000fe20000000f00 */
[----:B------:R-:W-:Y:S02]  /*0100*/  UMOV UR4, URZ ;  /* 0x000000ff00047c82 */ /* 0x000fe40008000000 */
[----:B------:R-:W-:Y:S02]  /*0110*/  UISETP.NE.AND UP0, UPT, UR5, URZ, UPT ;  /* 0x000000ff0500728c */ /* 0x000fe4000bf05270 */
[----:B------:R-:W-:Y:S09]  /*0120*/  BRA.U !UP1, `(.L_x_6) ;  /* 0x0000000109c47547 */ /* 0x000ff2000b800000 */
[----:B------:R-:W0:Y:S01]  /*0130*/  LDC.64 R2, c[0x0][0x388] ;  /* 0x0000e200ff027b82 */ /* 0x000e220000000a00 */
[----:B------:R-:W-:Y:S01]  /*0140*/  ULOP3.LUT UR4, UR7, 0x7ffffff8, URZ, 0xc0, !UPT ;  /* 0x7ffffff807047892 */ /* 0x000fe2000f8ec0ff */
[----:B------:R-:W-:Y:S02]  /*0150*/  MOV R17, RZ ;  /* 0x000000ff00117202 */ /* 0x000fe40000000f00 */
[----:B------:R-:W-:Y:S01]  /*0160*/  MOV R16, R0 ;  /* 0x0000000000107202 */ /* 0x000fe20000000f00 */
[----:B------:R-:W-:Y:S01]  /*0170*/  UIADD3 UR6, UPT, UPT, -UR4, URZ, URZ ;  /* 0x000000ff04067290 */ /* 0x000fe2000fffe1ff */
[----:B0-----:R-:W-:-:S03]  /*0180*/  IMAD.WIDE.U32 R2, R14, 0x4, R2 ;  /* 0x000000040e027825 */ /* 0x001fc600078e0002 */
[----:B------:R-:W-:-:S04]  /*0190*/  IADD3 R4, P0, PT, R2, 0x10, RZ ;  /* 0x0000001002047810 */ /* 0x000fc80007f1e0ff */
[----:B------:R-:W-:-:S09]  /*01a0*/  IADD3.X R3, PT, PT, RZ, R3, RZ, P0, !PT ;  /* 0x00000003ff037210 */ /* 0x000fd200007fe4ff */
.L_x_7:
[----:B------:R-:W0:Y:S01]  /*01b0*/  LDC.64 R10, c[0x0][0x390] ;  /* 0x0000e400ff0a7b82 */ /* 0x000e220000000a00 */
[----:B------:R-:W-:-:S05]  /*01c0*/  MOV R2, R4 ;  /* 0x0000000400027202 */ /* 0x000fca0000000f00 */
[----:B------:R-:W2:Y:S02]  /*01d0*/  LDG.E R18, desc[UR8][R2.64+-0x10] ;  /* 0xfffff00802127981 */ /* 0x000ea4000c1e1900 */
[----:B------:R-:W1:Y:S02]  /*01e0*/  LDC R19, c[0x0][0x39c] ;  /* 0x0000e700ff137b82 */ /* 0x000e640000000800 */
[----:B------:R-:W3:Y:S04]  /*01f0*/  LDG.E R22, desc[UR8][R2.64+-0xc] ;  /* 0xfffff40802167981 */ /* 0x000ee8000c1e1900 */
[----:B------:R-:W4:Y:S04]  /*0200*/  LDG.E R23, desc[UR8][R2.64+-0x8] ;  /* 0xfffff80802177981 */ /* 0x000f28000c1e1900 */
[----:B------:R-:W5:Y:S04]  /*0210*/  LDG.E R25, desc[UR8][R2.64+-0x4] ;  /* 0xfffffc0802197981 */ /* 0x000f68000c1e1900 */
[----:B------:R-:W5:Y:S01]  /*0220*/  LDG.E R26, desc[UR8][R2.64] ;  /* 0x00000008021a7981 */ /* 0x000f62000c1e1900 */
[----:B0-----:R-:W-:-:S05]  /*0230*/  IMAD.WIDE R10, R16, 0x4, R10 ;  /* 0x00000004100a7825 */ /* 0x001fca00078e020a */
[----:B------:R0:W2:Y:S01]  /*0240*/  LDG.E R20, desc[UR8][R10.64] ;  /* 0x000000080a147981 */ /* 0x0000a2000c1e1900 */
[----:B-1----:R-:W-:-:S05]  /*0250*/  IMAD.WIDE R28, R19, 0x4, R10 ;  /* 0x00000004131c7825 */ /* 0x002fca00078e020a */
[----:B------:R-:W3:Y:S01]  /*0260*/  LDG.E R21, desc[UR8][R28.64] ;  /* 0x000000081c157981 */ /* 0x000ee2000c1e1900 */
[----:B------:R-:W-:-:S05]  /*0270*/  IMAD.WIDE R12, R19, 0x4, R28 ;  /* 0x00000004130c7825 */ /* 0x000fca00078e021c */
[----:B------:R1:W4:Y:S01]  /*0280*/  LDG.E R24, desc[UR8][R12.64] ;  /* 0x000000080c187981 */ /* 0x000322000c1e1900 */
[----:B------:R-:W-:-:S03]  /*0290*/  IMAD.WIDE R8, R19, 0x4, R12 ;  /* 0x0000000413087825 */ /* 0x000fc600078e020c */
[----:B------:R-:W5:Y:S01]  /*02a0*/  LDG.E R28, desc[UR8][R2.64+0x4] ;  /* 0x00000408021c7981 */ /* 0x000f62000c1e1900 */
[----:B------:R-:W-:-:S03]  /*02b0*/  IMAD.WIDE R4, R19, 0x4, R8 ;  /* 0x0000000413047825 */ /* 0x000fc600078e0208 */
[----:B------:R-:W5:Y:S04]  /*02c0*/  LDG.E R29, desc[UR8][R2.64+0x8] ;  /* 0x00000808021d7981 */ /* 0x000f68000c1e1900 */
[----:B------:R-:W5:Y:S01]  /*02d0*/  LDG.E R8, desc[UR8][R8.64] ;  /* 0x0000000808087981 */ /* 0x000f62000c1e1900 */
[----:B------:R-:W-:-:S03]  /*02e0*/  IMAD.WIDE R6, R19, 0x4, R4 ;  /* 0x0000000413067825 */ /* 0x000fc600078e0204 */
[----:B------:R1:W5:Y:S01]  /*02f0*/  LDG.E R5, desc[UR8][R4.64] ;  /* 0x0000000804057981 */ /* 0x000362000c1e1900 */
[----:B0-----:R-:W-:-:S03]  /*0300*/  IMAD.WIDE R10, R19, 0x4, R6 ;  /* 0x00000004130a7825 */ /* 0x001fc600078e0206 */
[----:B------:R-:W5:Y:S01]  /*0310*/  LDG.E R7, desc[UR8][R6.64] ;  /* 0x0000000806077981 */ /* 0x000f62000c1e1900 */
[----:B-1----:R-:W-:-:S03]  /*0320*/  IMAD.WIDE R12, R19, 0x4, R10 ;  /* 0x00000004130c7825 */ /* 0x002fc600078e020a */
[----:B------:R-:W5:Y:S04]  /*0330*/  LDG.E R27, desc[UR8][R10.64] ;  /* 0x000000080a1b7981 */ /* 0x000f68000c1e1900 */
[----:B------:R0:W5:Y:S04]  /*0340*/  LDG.E R9, desc[UR8][R2.64+0xc] ;  /* 0x00000c0802097981 */ /* 0x000168000c1e1900 */
[----:B------:R-:W5:Y:S01]  /*0350*/  LDG.E R12, desc[UR8][R12.64] ;  /* 0x000000080c0c7981 */ /* 0x000f62000c1e1900 */
[----:B------:R-:W-:-:S04]  /*0360*/  UIADD3 UR6, UPT, UPT, UR6, 0x8, URZ ;  /* 0x0000000806067890 */ /* 0x000fc8000fffe0ff */
[----:B------:R-:W-:Y:S01]  /*0370*/  UISETP.NE.AND UP1, UPT, UR6, URZ, UPT ;  /* 0x000000ff0600728c */ /* 0x000fe2000bf25270 */
[----:B------:R-:W-:Y:S02]  /*0380*/  IADD3 R4, P0, PT, R2, 0x20, RZ ;  /* 0x0000002002047810 */ /* 0x000fe40007f1e0ff */
[----:B------:R-:W-:Y:S02]  /*0390*/  LEA R16, R19, R16, 0x3 ;  /* 0x0000001013107211 */ /* 0x000fe400078e18ff */
[----:B0-----:R-:W-:Y:S01]  /*03a0*/  IADD3.X R3, PT, PT, RZ, R3, RZ, P0, !PT ;  /* 0x00000003ff037210 */ /* 0x001fe200007fe4ff */
[----:B--2---:R-:W-:-:S04]  /*03b0*/  FFMA R17, R18, R20, R17 ;  /* 0x0000001412117223 */ /* 0x004fc80000000011 */
[----:B---3--:R-:W-:-:S04]  /*03c0*/  FFMA R22, R22, R21, R17 ;  /* 0x0000001516167223 */ /* 0x008fc80000000011 */
[----:B----4-:R-:W-:-:S04]  /*03d0*/  FFMA R22, R23, R24, R22 ;  /* 0x0000001817167223 */ /* 0x010fc80000000016 */
[----:B-----5:R-:W-:-:S04]  /*03e0*/  FFMA R25, R25, R8, R22 ;  /* 0x0000000819197223 */ /* 0x020fc80000000016 */
[----:B------:R-:W-:-:S04]  /*03f0*/  FFMA R5, R26, R5, R25 ;  /* 0x000000051a057223 */ /* 0x000fc80000000019 */
[----:B------:R-:W-:-:S04]  /*0400*/  FFMA R28, R28, R7, R5 ;  /* 0x000000071c1c7223 */ /* 0x000fc80000000005 */
[----:B------:R-:W-:-:S04]  /*0410*/  FFMA R28, R29, R27, R28 ;  /* 0x0000001b1d1c7223 */ /* 0x000fc8000000001c */
[----:B------:R-:W-:Y:S01]  /*0420*/  FFMA R17, R9, R12, R28 ;  /* 0x0000000c09117223 */ /* 0x000fe2000000001c */
[----:B------:R-:W-:Y:S06]  /*0430*/  BRA.U UP1, `(.L_x_7) ;  /* 0xfffffffd015c7547 */ /* 0x000fec000b83ffff */
.L_x_6:
[----:B------:R-:W-:Y:S05]  /*0440*/  BRA.U !UP0, `(.L_x_5) ;  /* 0x0000000508107547 */ /* 0x000fea000b800000 */
[----:B------:R-:W-:Y:S02]  /*0450*/  UISETP.GE.U32.AND UP0, UPT, UR5, 0x4, UPT ;  /* 0x000000040500788c */ /* 0x000fe4000bf06070 */
[----:B------:R-:W-:-:S04]  /*0460*/  ULOP3.LUT UR6, UR7, 0x3, URZ, 0xc0, !UPT ;  /* 0x0000000307067892 */ /* 0x000fc8000f8ec0ff */
[----:B------:R-:W-:-:S03]  /*0470*/  UISETP.NE.AND UP1, UPT, UR6, URZ, UPT ;  /* 0x000000ff0600728c */ /* 0x000fc6000bf25270 */
[----:B------:R-:W-:Y:S08]  /*0480*/  BRA.U !UP0, `(.L_x_8) ;  /* 0x0000000108707547 */ /* 0x000ff0000b800000 */
[----:B------:R-:W0:Y:S01]  /*0490*/  LDC R13, c[0x0][0x39c] ;  /* 0x0000e700ff0d7b82 */ /* 0x000e220000000800 */
[----:B------:R-:W1:Y:S01]  /*04a0*/  LDCU.64 UR10, c[0x0][0x388] ;  /* 0x00007100ff0a77ac */ /* 0x000e620008000a00 */
[C---:B------:R-:W-:Y:S02]  /*04b0*/  IADD3 R3, PT, PT, R14.reuse, UR4, RZ ;  /* 0x000000040e037c10 */ /* 0x040fe4000fffe0ff */
[----:B------:R-:W-:-:S04]  /*04c0*/  IADD3 R10, P0, PT, R14, UR4, RZ ;  /* 0x000000040e0a7c10 */ /* 0x000fc8000ff1e0ff */
[----:B------:R-:W2:Y:S08]  /*04d0*/  LDC.64 R6, c[0x0][0x390] ;  /* 0x0000e400ff067b82 */ /* 0x000eb00000000a00 */
[----:B------:R-:W3:Y:S01]  /*04e0*/  LDC.64 R4, c[0x0][0x388] ;  /* 0x0000e200ff047b82 */ /* 0x000ee20000000a00 */
[----:B0-----:R-:W-:-:S04]  /*04f0*/  IMAD R9, R13, UR4, R0 ;  /* 0x000000040d097c24 */ /* 0x001fc8000f8e0200 */
[----:B--2---:R-:W-:-:S04]  /*0500*/  IMAD.WIDE R6, R9, 0x4, R6 ;  /* 0x0000000409067825 */ /* 0x004fc800078e0206 */
[----:B------:R-:W-:Y:S02]  /*0510*/  IMAD.WIDE R8, R13, 0x4, R6 ;  /* 0x000000040d087825 */ /* 0x000fe400078e0206 */
[----:B------:R-:W2:Y:S02]  /*0520*/  LDG.E R6, desc[UR8][R6.64] ;  /* 0x0000000806067981 */ /* 0x000ea4000c1e1900 */
[----:B---3--:R-:W-:Y:S01]  /*0530*/  IMAD.WIDE.U32 R4, R3, 0x4, R4 ;  /* 0x0000000403047825 */ /* 0x008fe200078e0004 */
[----:B------:R-:W-:Y:S02]  /*0540*/  IADD3.X R3, PT, PT, RZ, RZ, RZ, P0, !PT ;  /* 0x000000ffff037210 */ /* 0x000fe400007fe4ff */
[----:B-1----:R-:W-:-:S03]  /*0550*/  LEA R2, P0, R10, UR10, 0x2 ;  /* 0x0000000a0a027c11 */ /* 0x002fc6000f8010ff */
[----:B------:R-:W2:Y:S01]  /*0560*/  LDG.E R4, desc[UR8][R4.64] ;  /* 0x0000000804047981 */ /* 0x000ea2000c1e1900 */
[----:B------:R-:W-:Y:S01]  /*0570*/  LEA.HI.X R3, R10, UR11, R3, 0x2, P0 ;  /* 0x0000000b0a037c11 */ /* 0x000fe200080f1403 */
[C---:B------:R-:W-:Y:S02]  /*0580*/  IMAD.WIDE R10, R13.reuse, 0x4, R8 ;  /* 0x000000040d0a7825 */ /* 0x040fe400078e0208 */
[----:B------:R-:W3:Y:S04]  /*0590*/  LDG.E R8, desc[UR8][R8.64] ;  /* 0x0000000808087981 */ /* 0x000ee8000c1e1900 */
[----:B------:R-:W3:Y:S01]  /*05a0*/  LDG.E R16, desc[UR8][R2.64+0x4] ;  /* 0x0000040802107981 */ /* 0x000ee2000c1e1900 */
[----:B------:R-:W-:-:S03]  /*05b0*/  IMAD.WIDE R12, R13, 0x4, R10 ;  /* 0x000000040d0c7825 */ /* 0x000fc600078e020a */
[----:B------:R-:W4:Y:S04]  /*05c0*/  LDG.E R18, desc[UR8][R10.64] ;  /* 0x000000080a127981 */ /* 0x000f28000c1e1900 */
[----:B------:R-:W4:Y:S04]  /*05d0*/  LDG.E R19, desc[UR8][R2.64+0x8] ;  /* 0x0000080802137981 */ /* 0x000f28000c1e1900 */
[----:B------:R-:W5:Y:S04]  /*05e0*/  LDG.E R21, desc[UR8][R2.64+0xc] ;  /* 0x00000c0802157981 */ /* 0x000f68000c1e1900 */
[----:B------:R-:W5:Y:S01]  /*05f0*/  LDG.E R12, desc[UR8][R12.64] ;  /* 0x000000080c0c7981 */ /* 0x000f62000c1e1900 */
[----:B------:R-:W-:Y:S01]  /*0600*/  UIADD3 UR4, UPT, UPT, UR4, 0x4, URZ ;  /* 0x0000000404047890 */ /* 0x000fe2000fffe0ff */
[----:B--2---:R-:W-:-:S04]  /*0610*/  FFMA R17, R4, R6, R17 ;  /* 0x0000000604117223 */ /* 0x004fc80000000011 */
[----:B---3--:R-:W-:-:S04]  /*0620*/  FFMA R16, R16, R8, R17 ;  /* 0x0000000810107223 */ /* 0x008fc80000000011 */
[----:B----4-:R-:W-:-:S04]  /*0630*/  FFMA R16, R19, R18, R16 ;  /* 0x0000001213107223 */ /* 0x010fc80000000010 */
[----:B-----5:R-:W-:-:S07]  /*0640*/  FFMA R17, R21, R12, R16 ;  /* 0x0000000c15117223 */ /* 0x020fce0000000010 */
.L_x_8:
[----:B------:R-:W-:Y:S05]  /*0650*/  BRA.U !UP1, `(.L_x_5) ;  /* 0x00000001098c7547 */ /* 0x000fea000b800000 */
[----:B------:R-:W-:Y:S02]  /*0660*/  UISETP.NE.AND UP0, UPT, UR6, 0x1, UPT ;  /* 0x000000010600788c */ /* 0x000fe4000bf05270 */
[----:B------:R-:W-:-:S04]  /*0670*/  ULOP3.LUT UR5, UR7, 0x1, URZ, 0xc0, !UPT ;  /* 0x0000000107057892 */ /* 0x000fc8000f8ec0ff */
[----:B------:R-:W-:-:S03]  /*0680*/  UISETP.NE.U32.AND UP1, UPT, UR5, 0x1, UPT ;  /* 0x000000010500788c */ /* 0x000fc6000bf25070 */
[----:B------:R-:W-:Y:S08]  /*0690*/  BRA.U !UP0, `(.L_x_9) ;  /* 0x0000000108507547 */ /* 0x000ff0000b800000 */
[----:B------:R-:W0:Y:S01]  /*06a0*/  LDC R9, c[0x0][0x39c] ;  /* 0x0000e700ff097b82 */ /* 0x000e220000000800 */
[----:B------:R-:W1:Y:S01]  /*06b0*/  LDCU.64 UR10, c[0x0][0x388] ;  /* 0x00007100ff0a77ac */ /* 0x000e620008000a00 */
[C---:B------:R-:W-:Y:S02]  /*06c0*/  IADD3 R7, PT, PT, R14.reuse, UR4, RZ ;  /* 0x000000040e077c10 */ /* 0x040fe4000fffe0ff */
[----:B------:R-:W-:-:S04]  /*06d0*/  IADD3 R8, P0, PT, R14, UR4, RZ ;  /* 0x000000040e087c10 */ /* 0x000fc8000ff1e0ff */
[----:B------:R-:W2:Y:S08]  /*06e0*/  LDC.64 R2, c[0x0][0x388] ;  /* 0x0000e200ff027b82 */ /* 0x000eb00000000a00 */
[----:B------:R-:W3:Y:S01]  /*06f0*/  LDC.64 R4, c[0x0][0x390] ;  /* 0x0000e400ff047b82 */ /* 0x000ee20000000a00 */
[----:B0-----:R-:W-:Y:S02]  /*0700*/  IMAD R11, R9, UR4, R0 ;  /* 0x00000004090b7c24 */ /* 0x001fe4000f8e0200 */
[----:B--2---:R-:W-:Y:S01]  /*0710*/  IMAD.WIDE.U32 R2, R7, 0x4, R2 ;  /* 0x0000000407027825 */ /* 0x004fe200078e0002 */
[----:B------:R-:W-:-:S02]  /*0720*/  IADD3.X R7, PT, PT, RZ, RZ, RZ, P0, !PT ;  /* 0x000000ffff077210 */ /* 0x000fc400007fe4ff */
[----:B-1----:R-:W-:-:S03]  /*0730*/  LEA R6, P0, R8, UR10, 0x2 ;  /* 0x0000000a08067c11 */ /* 0x002fc6000f8010ff */
[----:B------:R-:W2:Y:S01]  /*0740*/  LDG.E R2, desc[UR8][R2.64] ;  /* 0x0000000802027981 */ /* 0x000ea2000c1e1900 */
[----:B------:R-:W-:Y:S01]  /*0750*/  LEA.HI.X R7, R8, UR11, R7, 0x2, P0 ;  /* 0x0000000b08077c11 */ /* 0x000fe200080f1407 */
[----:B---3--:R-:W-:-:S04]  /*0760*/  IMAD.WIDE R4, R11, 0x4, R4 ;  /* 0x000000040b047825 */ /* 0x008fc800078e0204 */
[----:B------:R-:W3:Y:S01]  /*0770*/  LDG.E R6, desc[UR8][R6.64+0x4] ;  /* 0x0000040806067981 */ /* 0x000ee2000c1e1900 */
[----:B------:R-:W-:-:S03]  /*0780*/  IMAD.WIDE R8, R9, 0x4, R4 ;  /* 0x0000000409087825 */ /* 0x000fc600078e0204 */
[----:B------:R-:W2:Y:S04]  /*0790*/  LDG.E R4, desc[UR8][R4.64] ;  /* 0x0000000804047981 */ /* 0x000ea8000c1e1900 */
[----:B------:R-:W3:Y:S01]  /*07a0*/  LDG.E R8, desc[UR8][R8.64] ;  /* 0x0000000808087981 */ /* 0x000ee2000c1e1900 */
[----:B------:R-:W-:Y:S01]  /*07b0*/  UIADD3 UR4, UPT, UPT, UR4, 0x2, URZ ;  /* 0x0000000204047890 */ /* 0x000fe2000fffe0ff */
[----:B--2---:R-:W-:-:S04]  /*07c0*/  FFMA R17, R2, R4, R17 ;  /* 0x0000000402117223 */ /* 0x004fc80000000011 */
[----:B---3--:R-:W-:-:S07]  /*07d0*/  FFMA R17, R6, R8, R17 ;  /* 0x0000000806117223 */ /* 0x008fce0000000011 */
.L_x_9:
[----:B------:R-:W-:Y:S05]  /*07e0*/  BRA.U UP1, `(.L_x_5) ;  /* 0x0000000101287547 */ /* 0x000fea000b800000 */
[----:B------:R-:W0:Y:S01]  /*07f0*/  LDC R9, c[0x0][0x39c] ;  /* 0x0000e700ff097b82 */ /* 0x000e220000000800 */
[----:B------:R-:W-:-:S07]  /*0800*/  IADD3 R7, PT, PT, R14, UR4, RZ ;  /* 0x000000040e077c10 */ /* 0x000fce000fffe0ff */
[----:B------:R-:W1:Y:S08]  /*0810*/  LDC.64 R2, c[0x0][0x388] ;  /* 0x0000e200ff027b82 */ /* 0x000e700000000a00 */
[----:B------:R-:W2:Y:S01]  /*0820*/  LDC.64 R4, c[0x0][0x390] ;  /* 0x0000e400ff047b82 */ /* 0x000ea20000000a00 */
[----:B0-----:R-:W-:Y:S02]  /*0830*/  IMAD R9, R9, UR4, R0 ;  /* 0x0000000409097c24 */ /* 0x001fe4000f8e0200 */
[----:B-1----:R-:W-:-:S06]  /*0840*/  IMAD.WIDE.U32 R2, R7, 0x4, R2 ;  /* 0x0000000407027825 */ /* 0x002fcc00078e0002 */
[----:B------:R-:W3:Y:S01]  /*0850*/  LDG.E R2, desc[UR8][R2.64] ;  /* 0x0000000802027981 */ /* 0x000ee2000c1e1900 */
[----:B--2---:R-:W-:-:S06]  /*0860*/  IMAD.WIDE R4, R9, 0x4, R4 ;  /* 0x0000000409047825 */ /* 0x004fcc00078e0204 */
[----:B------:R-:W3:Y:S02]  /*0870*/  LDG.E R4, desc[UR8][R4.64] ;  /* 0x0000000804047981 */ /* 0x000ee4000c1e1900 */
[----:B---3--:R-:W-:-:S07]  /*0880*/  FFMA R17, R2, R4, R17 ;  /* 0x0000000402117223 */ /* 0x008fce0000000011 */
.L_x_5:
[----:B------:R-:W0:Y:S01]  /*0890*/  LDC.64 R2, c[0x0][0x380] ;  /* 0x0000e000ff027b82 */ /* 0x000e220000000a00 */
[----:B------:R-:W-:-:S04]  /*08a0*/  IMAD R15, R15, UR7, R0 ;  /* 0x000000070f0f7c24 */ /* 0x000fc8000f8e0200 */
[----:B0-----:R-:W-:-:S05]  /*08b0*/  IMAD.WIDE R2, R15, 0x4, R2 ;  /* 0x000000040f027825 */ /* 0x001fca00078e0202 */
[----:B------:R-:W-:Y:S01]  /*08c0*/  STG.E desc[UR8][R2.64], R17 ;  /* 0x0000001102007986 */ /* 0x000fe2000c101908 */
[----:B------:R-:W-:Y:S05]  /*08d0*/  EXIT ;  /* 0x000000000000794d */ /* 0x000fea0003800000 */
.L_x_10:
        /* <DEDUP_REMOVED lines=10> */
.L_x_18:


//--------------------- .text._Z9matrixMulPfS_S_ii --------------------------
	.section	.text._Z9matrixMulPfS_S_ii,"ax",@progbits
	.align	128
        .global         _Z9matrixMulPfS_S_ii
        .type           _Z9matrixMulPfS_S_ii,@function
        .size           _Z9matrixMulPfS_S_ii,(.L_x_19 - _Z9matrixMulPfS_S_ii)
        .other          _Z9matrixMulPfS_S_ii,@"STO_CUDA_ENTRY STV_DEFAULT"
_Z9matrixMulPfS_S_ii:
.text._Z9matrixMulPfS_S_ii:
[----:B------:R-:W-:Y:S01]  /*0000*/  LDC R1, c[0x0][0x37c] ;  /* 0x0000df00ff017b82 */ /* 0x000fe20000000800 */
[----:B------:R-:W0:Y:S01]  /*0010*/  S2R R3, SR_TID.X ;  /* 0x0000000000037919 */ /* 0x000e220000002100 */
[----:B------:R-:W1:Y:S06]  /*0020*/  LDCU UR7, c[0x0][0x398] ;  /* 0x00007300ff0777ac */ /* 0x000e6c0008000800 */
[----:B------:R-:W0:Y:S01]  /*0030*/  LDC R0, c[0x0][0x364] ;  /* 0x0000d900ff007b82 */ /* 0x000e220000000800 */
[----:B------:R-:W-:Y:S01]  /*0040*/  HFMA2 R17, -RZ, RZ, 0, 0 ;  /* 0x00000000ff117431 */ /* 0x000fe200000001ff */
[----:B------:R-:W2:Y:S01]  /*0050*/  S2R R2, SR_TID.Y ;  /* 0x0000000000027919 */ /* 0x000ea20000002200 */
[----:B------:R-:W3:Y:S05]  /*0060*/  LDCU.64 UR8, c[0x0][0x358] ;  /* 0x00006b00ff0877ac */ /* 0x000eea0008000a00 */
[----:B------:R-:W0:Y:S08]  /*0070*/  S2UR UR4, SR_CTAID.X ;  /* 0x00000000000479c3 */ /* 0x000e300000002500 */
[----:B------:R-:W2:Y:S01]  /*0080*/  S2UR UR5, SR_CTAID.Y ;  /* 0x00000000000579c3 */ /* 0x000ea20000002600 */
[----:B-1----:R-:W-:-:S07]  /*0090*/  UISETP.GE.AND UP0, UPT, UR7, 0x1, UPT ;  /* 0x000000010700788c */ /* 0x002fce000bf06270 */
[----:B------:R-:W2:Y:S01]  /*00a0*/  LDC R15, c[0x0][0x360] ;  /* 0x0000d800ff0f7b82 */ /* 0x000ea20000000800 */
[----:B0-----:R-:W-:Y:S02]  /*00b0*/  IMAD R0, R0, UR4, R3 ;  /* 0x0000000400007c24 */ /* 0x001fe4000f8e0203 */
[----:B--2---:R-:W-:Y:S01]  /*00c0*/  IMAD R15, R15, UR5, R2 ;  /* 0x000000050f0f7c24 */ /* 0x004fe2000f8e0202 */
[----:B---3--:R-:W-:Y:S06]  /*00d0*/  BRA.U !UP0, `(.L_x_11) ;  /* 0x0000000508f47547 */ /* 0x008fec000b800000 */
        /* <DEDUP_REMOVED lines=15> */
.L_x_13:
        /* <DEDUP_REMOVED lines=41> */
.L_x_12:
        /* <DEDUP_REMOVED lines=33> */
.L_x_14:
        /* <DEDUP_REMOVED lines=25> */
.L_x_15:
        /* <DEDUP_REMOVED lines=11> */
.L_x_11:
[----:B------:R-:W0:Y:S01]  /*08b0*/  LDC.64 R2, c[0x0][0x380] ;  /* 0x0000e000ff027b82 */ /* 0x000e220000000a00 */
[----:B------:R-:W-:-:S04]  /*08c0*/  IMAD R15, R15, UR7, R0 ;  /* 0x000000070f0f7c24 */ /* 0x000fc8000f8e0200 */
[----:B0-----:R-:W-:-:S05]  /*08d0*/  IMAD.WIDE R2, R15, 0x4, R2 ;  /* 0x000000040f027825 */ /* 0x001fca00078e0202 */
[----:B------:R-:W-:Y:S01]  /*08e0*/  STG.E desc[UR8][R2.64], R17 ;  /* 0x0000001102007986 */ /* 0x000fe2000c101908 */
[----:B------:R-:W-:Y:S05]  /*08f0*/  EXIT ;  /* 0x000000000000794d */ /* 0x000fea0003800000 */
.L_x_16:
        /* <DEDUP_REMOVED lines=16> */
.L_x_19:


//--------------------- .nv.shared._Z10matrixMul3PfS_S_ii --------------------------
	.section	.nv.shared._Z10matrixMul3PfS_S_ii,"aw",@nobits
	.sectionflags	@""
	.align	4
.nv.shared._Z10matrixMul3PfS_S_ii:
	.zero		3072


//--------------------- .nv.shared.reserved.0     --------------------------
	.section	.nv.shared.reserved.0,"aw",@nobits
	.weak		__nv_reservedSMEM_offset_0_alias
	.size		__nv_reservedSMEM_offset_0_alias, 0, 64
	.other		__nv_reservedSMEM_offset_0_alias,@"STO_CUDA_RESERVED_SHARED STV_DEFAULT"
__nv_reservedSMEM_offset_0_alias:
	.zero		0
	.zero		64


//--------------------- .nv.constant0._Z10matrixMul3PfS_S_ii --------------------------
	.section	.nv.constant0._Z10matrixMul3PfS_S_ii,"a",@progbits
	.sectionflags	@""
	.align	4
.nv.constant0._Z10matrixMul3PfS_S_ii:
	.zero		928


//--------------------- .nv.constant0._Z10matrixMul2PfS_S_ii --------------------------
	.section	.nv.constant0._Z10matrixMul2PfS_S_ii,"a",@progbits
	.sectionflags	@""
	.align	4
.nv.constant0._Z10matrixMul2PfS_S_ii:
	.zero		928


//--------------------- .nv.constant0._Z9matrixMulPfS_S_ii --------------------------
	.section	.nv.constant0._Z9matrixMulPfS_S_ii,"a",@progbits
	.sectionflags	@""
	.align	4
.nv.constant0._Z9matrixMulPfS_S_ii:
	.zero		928


//--------------------- SYMBOLS --------------------------

	.type		.nv.reservedSmem.offset0,@object
	.size		.nv.reservedSmem.offset0,0x4
	.type		.nv.reservedSmem.cap,@object
	.size		.nv.reservedSmem.cap,0x4
